// auto-generated by cutlass_sweep.gemm — config: {"arch": "sm_100", "cluster_m": 1, "cluster_n": 1, "dtype": "int8", "dtype_b": "int8", "layout": "nt", "stages": 5, "tile_k": 32, "tile_m": 64, "tile_n": 64}
#include "cutlass/cutlass.h"
#include "cutlass/gemm/collective/collective_builder.hpp"
#include "cutlass/gemm/device/gemm_universal_adapter.h"
#include "cutlass/gemm/kernel/gemm_universal.hpp"
#include "cutlass/epilogue/collective/collective_builder.hpp"

using ElemA = int8_t;
using ElemB = int8_t;
using ElemCD = int8_t;
using Acc  = int32_t;
using TileShape    = cute::Shape<cute::_64, cute::_64, cute::_32>;
using ClusterShape = cute::Shape<cute::_1, cute::_1, cute::_1>;

using CollectiveEpilogue = typename cutlass::epilogue::collective::CollectiveBuilder<
    cutlass::arch::Sm100, cutlass::arch::OpClassTensorOp,
    TileShape, ClusterShape,
    cutlass::epilogue::collective::EpilogueTileAuto,
    Acc, Acc,
    ElemCD, cutlass::layout::RowMajor, 128 / cutlass::sizeof_bits<ElemCD>::value,
    ElemCD, cutlass::layout::RowMajor, 128 / cutlass::sizeof_bits<ElemCD>::value,
    cutlass::epilogue::collective::EpilogueScheduleAuto
  >::CollectiveOp;

using CollectiveMainloop = typename cutlass::gemm::collective::CollectiveBuilder<
    cutlass::arch::Sm100, cutlass::arch::OpClassTensorOp,
    ElemA, cutlass::layout::RowMajor, 128 / cutlass::sizeof_bits<ElemA>::value,
    ElemB, cutlass::layout::ColumnMajor, 128 / cutlass::sizeof_bits<ElemB>::value,
    Acc,
    TileShape, ClusterShape,
    cutlass::gemm::collective::StageCount<5>,
    cutlass::gemm::collective::KernelScheduleAuto
  >::CollectiveOp;

using GemmKernel = cutlass::gemm::kernel::GemmUniversal<
    cute::Shape<int,int,int,int>,
    CollectiveMainloop,
    CollectiveEpilogue
>;
using Gemm = cutlass::gemm::device::GemmUniversalAdapter<GemmKernel>;

// Force the device kernel symbol into the cubin without needing a host main.
auto* _anchor = &cutlass::device_kernel<GemmKernel>;


// ===== COMPILED SASS (sm_100a) =====

	.target	sm_100a

	.elftype	@"ET_EXEC"


//--------------------- .note.nv.tkinfo           --------------------------
	.section	.note.nv.tkinfo,"",@"SHT_NOTE"
	.sectionflags	@"SHF_NOTE_NV_TKINFO"
	.tkinfo
        /*0018*/ 	.word	0x00000002
        /*0030*/ 	.string	""
        /*0030*/ 	.string	"ptxas"
        /*0030*/ 	.string	"Cuda compilation tools, release 13.0, V13.0.88"
        /*0030*/ 	.string	"Build cuda_13.0.r13.0/compiler.36424714_0"
        /*0030*/ 	.string	"-arch sm_100a -m 64 "



//--------------------- .note.nv.cuinfo           --------------------------
	.section	.note.nv.cuinfo,"",@"SHT_NOTE"
	.sectionflags	@"SHF_NOTE_NV_CUINFO"
        /*0018*/ 	.short	0x0002
        /*001a*/ 	.short	0x0064
        /*001c*/ 	.short	0x0082
	.zero		2


//--------------------- .nv.info                  --------------------------
	.section	.nv.info,"",@"SHT_CUDA_INFO"
	.align	4


	//----- nvinfo : EIATTR_REGCOUNT
	.align		4
        /*0000*/ 	.byte	0x04, 0x2f
        /*0002*/ 	.short	(.L_19 - .L_18)
	.align		4
.L_18:
        /*0004*/ 	.word	index@(_ZN7cutlass13device_kernelINS_4gemm6kernel13GemmUniversalIN4cute5tupleIJiiiiEEENS1_10collective13CollectiveMmaINS1_35MainloopSm100TmaUmmaWarpSpecializedILi5ELi2ELi4ENS5_IJNS4_1CILi1EEESB_SB_EEEEENS5_IJNSA_ILi64EEESE_NSA_ILi32EEEEEEaNS5_IJlSB_lEEEaSH_NS4_8TiledMMAINS4_8MMA_AtomIJNS4_15SM100_MMA_S8_SSIaaiLi64ELi64ELNS4_4UMMA5MajorE0ELSM_0ELNSL_8SaturateE0EEEEEENS4_6LayoutISC_NS5_IJNSA_ILi0EEESR_SR_EEEEENS5_IJNS4_10UnderscoreESU_SU_EEEEENS4_13SM90_TMA_LOADENS4_14ComposedLayoutINS4_7SwizzleILi1ELi4ELi3EEENS4_18smem_ptr_flag_bitsILi8EEENSQ_INS5_IJNSA_ILi8EEESF_EEENS5_IJSF_SB_EEEEEEEvNS4_8identityESX_S17_vS18_EENS_8epilogue10collective18CollectiveEpilogueINS1A_23Sm100TmaWarpSpecializedILi1ELi1ELi32ELb0ELb0EEEJSG_NS5_IJNSQ_ISE_SB_EES1F_EEEaSH_aSH_NS1A_6fusion15FusionCallbacksIS1E_NS1H_17LinearCombinationIaiaiLNS_15FloatRoundStyleE2EEESG_S1G_JEEENS4_5SM1004TMEM4LOAD26SM100_TMEM_LOAD_16dp32b32xESX_NSY_INSZ_ILi2ELi4ELi3EEES12_NSQ_INS5_IJS13_SE_EEENS5_IJSE_SB_EEEEEEENS4_39AutoVectorizingCopyWithAssumedAlignmentILi128EEENS4_14SM90_TMA_STOREES1V_S1X_S1X_EEEvvEEEEvNT_6ParamsE)
        /*0008*/ 	.word	0x0000007b


	//----- nvinfo : EIATTR_FRAME_SIZE
	.align		4
.L_19:
        /*000c*/ 	.byte	0x04, 0x11
        /*000e*/ 	.short	(.L_21 - .L_20)
	.align		4
.L_20:
        /*0010*/ 	.word	index@($__internal_2_$__cuda_sm10x_tcgen05_guardrail_trap_unallocated_columns_being_dealloced)
        /*0014*/ 	.word	0x00000000


	//----- nvinfo : EIATTR_FRAME_SIZE
	.align		4
.L_21:
        /*0018*/ 	.byte	0x04, 0x11
        /*001a*/ 	.short	(.L_23 - .L_22)
	.align		4
.L_22:
        /*001c*/ 	.word	index@($__internal_1_$__cuda_sm10x_tcgen05_guardrail_trap_phase_invalid_during_alloc)
        /*0020*/ 	.word	0x00000000


	//----- nvinfo : EIATTR_FRAME_SIZE
	.align		4
.L_23:
        /*0024*/ 	.byte	0x04, 0x11
        /*0026*/ 	.short	(.L_25 - .L_24)
	.align		4
.L_24:
        /*0028*/ 	.word	index@($__internal_0_$__cuda_sm10x_tcgen05_guardrail_trap_col_being_dealloced_not_returned_by_alloc)
        /*002c*/ 	.word	0x00000000


	//----- nvinfo : EIATTR_FRAME_SIZE
	.align		4
.L_25:
        /*0030*/ 	.byte	0x04, 0x11
        /*0032*/ 	.short	(.L_27 - .L_26)
	.align		4
.L_26:
        /*0034*/ 	.word	index@(_ZN7cutlass13device_kernelINS_4gemm6kernel13GemmUniversalIN4cute5tupleIJiiiiEEENS1_10collective13CollectiveMmaINS1_35MainloopSm100TmaUmmaWarpSpecializedILi5ELi2ELi4ENS5_IJNS4_1CILi1EEESB_SB_EEEEENS5_IJNSA_ILi64EEESE_NSA_ILi32EEEEEEaNS5_IJlSB_lEEEaSH_NS4_8TiledMMAINS4_8MMA_AtomIJNS4_15SM100_MMA_S8_SSIaaiLi64ELi64ELNS4_4UMMA5MajorE0ELSM_0ELNSL_8SaturateE0EEEEEENS4_6LayoutISC_NS5_IJNSA_ILi0EEESR_SR_EEEEENS5_IJNS4_10UnderscoreESU_SU_EEEEENS4_13SM90_TMA_LOADENS4_14ComposedLayoutINS4_7SwizzleILi1ELi4ELi3EEENS4_18smem_ptr_flag_bitsILi8EEENSQ_INS5_IJNSA_ILi8EEESF_EEENS5_IJSF_SB_EEEEEEEvNS4_8identityESX_S17_vS18_EENS_8epilogue10collective18CollectiveEpilogueINS1A_23Sm100TmaWarpSpecializedILi1ELi1ELi32ELb0ELb0EEEJSG_NS5_IJNSQ_ISE_SB_EES1F_EEEaSH_aSH_NS1A_6fusion15FusionCallbacksIS1E_NS1H_17LinearCombinationIaiaiLNS_15FloatRoundStyleE2EEESG_S1G_JEEENS4_5SM1004TMEM4LOAD26SM100_TMEM_LOAD_16dp32b32xESX_NSY_INSZ_ILi2ELi4ELi3EEES12_NSQ_INS5_IJS13_SE_EEENS5_IJSE_SB_EEEEEEENS4_39AutoVectorizingCopyWithAssumedAlignmentILi128EEENS4_14SM90_TMA_STOREES1V_S1X_S1X_EEEvvEEEEvNT_6ParamsE)
        /*0038*/ 	.word	0x00000000


	//----- nvinfo : EIATTR_MIN_STACK_SIZE
	.align		4
.L_27:
        /*003c*/ 	.byte	0x04, 0x12
        /*003e*/ 	.short	(.L_29 - .L_28)
	.align		4
.L_28:
        /*0040*/ 	.word	index@(_ZN7cutlass13device_kernelINS_4gemm6kernel13GemmUniversalIN4cute5tupleIJiiiiEEENS1_10collective13CollectiveMmaINS1_35MainloopSm100TmaUmmaWarpSpecializedILi5ELi2ELi4ENS5_IJNS4_1CILi1EEESB_SB_EEEEENS5_IJNSA_ILi64EEESE_NSA_ILi32EEEEEEaNS5_IJlSB_lEEEaSH_NS4_8TiledMMAINS4_8MMA_AtomIJNS4_15SM100_MMA_S8_SSIaaiLi64ELi64ELNS4_4UMMA5MajorE0ELSM_0ELNSL_8SaturateE0EEEEEENS4_6LayoutISC_NS5_IJNSA_ILi0EEESR_SR_EEEEENS5_IJNS4_10UnderscoreESU_SU_EEEEENS4_13SM90_TMA_LOADENS4_14ComposedLayoutINS4_7SwizzleILi1ELi4ELi3EEENS4_18smem_ptr_flag_bitsILi8EEENSQ_INS5_IJNSA_ILi8EEESF_EEENS5_IJSF_SB_EEEEEEEvNS4_8identityESX_S17_vS18_EENS_8epilogue10collective18CollectiveEpilogueINS1A_23Sm100TmaWarpSpecializedILi1ELi1ELi32ELb0ELb0EEEJSG_NS5_IJNSQ_ISE_SB_EES1F_EEEaSH_aSH_NS1A_6fusion15FusionCallbacksIS1E_NS1H_17LinearCombinationIaiaiLNS_15FloatRoundStyleE2EEESG_S1G_JEEENS4_5SM1004TMEM4LOAD26SM100_TMEM_LOAD_16dp32b32xESX_NSY_INSZ_ILi2ELi4ELi3EEES12_NSQ_INS5_IJS13_SE_EEENS5_IJSE_SB_EEEEEEENS4_39AutoVectorizingCopyWithAssumedAlignmentILi128EEENS4_14SM90_TMA_STOREES1V_S1X_S1X_EEEvvEEEEvNT_6ParamsE)
        /*0044*/ 	.word	0x00000000
.L_29:


//--------------------- .nv.compat                --------------------------
	.section	.nv.compat,"",@"SHT_CUDA_COMPAT_INFO"
	.align	4
        /*0000*/ 	.byte	0x02, 0x09, 0x01, 0x00, 0x02, 0x02, 0x03, 0x00, 0x02, 0x05, 0x06, 0x00, 0x03, 0x07, 0x01, 0x01
        /*0010*/ 	.byte	0x02, 0x03, 0x01, 0x00, 0x02, 0x06, 0x01, 0x00, 0x04, 0x0b, 0x08, 0x00, 0x01, 0x00, 0x00, 0x00
        /*0020*/ 	.byte	0x00, 0x00, 0x00, 0x00


//--------------------- .nv.info._ZN7cutlass13device_kernelINS_4gemm6kernel13GemmUniversalIN4cute5tupleIJiiiiEEENS1_10collective13CollectiveMmaINS1_35MainloopSm100TmaUmmaWarpSpecializedILi5ELi2ELi4ENS5_IJNS4_1CILi1EEESB_SB_EEEEENS5_IJNSA_ILi64EEESE_NSA_ILi32EEEEEEaNS5_IJlSB_lEEEaSH_NS4_8TiledMMAINS4_8MMA_AtomIJNS4_15SM100_MMA_S8_SSIaaiLi64ELi64ELNS4_4UMMA5MajorE0ELSM_0ELNSL_8SaturateE0EEEEEENS4_6LayoutISC_NS5_IJNSA_ILi0EEESR_SR_EEEEENS5_IJNS4_10UnderscoreESU_SU_EEEEENS4_13SM90_TMA_LOADENS4_14ComposedLayoutINS4_7SwizzleILi1ELi4ELi3EEENS4_18smem_ptr_flag_bitsILi8EEENSQ_INS5_IJNSA_ILi8EEESF_EEENS5_IJSF_SB_EEEEEEEvNS4_8identityESX_S17_vS18_EENS_8epilogue10collective18CollectiveEpilogueINS1A_23Sm100TmaWarpSpecializedILi1ELi1ELi32ELb0ELb0EEEJSG_NS5_IJNSQ_ISE_SB_EES1F_EEEaSH_aSH_NS1A_6fusion15FusionCallbacksIS1E_NS1H_17LinearCombinationIaiaiLNS_15FloatRoundStyleE2EEESG_S1G_JEEENS4_5SM1004TMEM4LOAD26SM100_TMEM_LOAD_16dp32b32xESX_NSY_INSZ_ILi2ELi4ELi3EEES12_NSQ_INS5_IJS13_SE_EEENS5_IJSE_SB_EEEEEEENS4_39AutoVectorizingCopyWithAssumedAlignmentILi128EEENS4_14SM90_TMA_STOREES1V_S1X_S1X_EEEvvEEEEvNT_6ParamsE --------------------------
	.section	.nv.info._ZN7cutlass13device_kernelINS_4gemm6kernel13GemmUniversalIN4cute5tupleIJiiiiEEENS1_10collective13CollectiveMmaINS1_35MainloopSm100TmaUmmaWarpSpecializedILi5ELi2ELi4ENS5_IJNS4_1CILi1EEESB_SB_EEEEENS5_IJNSA_ILi64EEESE_NSA_ILi32EEEEEEaNS5_IJlSB_lEEEaSH_NS4_8TiledMMAINS4_8MMA_AtomIJNS4_15SM100_MMA_S8_SSIaaiLi64ELi64ELNS4_4UMMA5MajorE0ELSM_0ELNSL_8SaturateE0EEEEEENS4_6LayoutISC_NS5_IJNSA_ILi0EEESR_SR_EEEEENS5_IJNS4_10UnderscoreESU_SU_EEEEENS4_13SM90_TMA_LOADENS4_14ComposedLayoutINS4_7SwizzleILi1ELi4ELi3EEENS4_18smem_ptr_flag_bitsILi8EEENSQ_INS5_IJNSA_ILi8EEESF_EEENS5_IJSF_SB_EEEEEEEvNS4_8identityESX_S17_vS18_EENS_8epilogue10collective18CollectiveEpilogueINS1A_23Sm100TmaWarpSpecializedILi1ELi1ELi32ELb0ELb0EEEJSG_NS5_IJNSQ_ISE_SB_EES1F_EEEaSH_aSH_NS1A_6fusion15FusionCallbacksIS1E_NS1H_17LinearCombinationIaiaiLNS_15FloatRoundStyleE2EEESG_S1G_JEEENS4_5SM1004TMEM4LOAD26SM100_TMEM_LOAD_16dp32b32xESX_NSY_INSZ_ILi2ELi4ELi3EEES12_NSQ_INS5_IJS13_SE_EEENS5_IJSE_SB_EEEEEEENS4_39AutoVectorizingCopyWithAssumedAlignmentILi128EEENS4_14SM90_TMA_STOREES1V_S1X_S1X_EEEvvEEEEvNT_6ParamsE,"",@"SHT_CUDA_INFO"
	.sectionflags	@""
	.align	4


	//----- nvinfo : EIATTR_CUDA_API_VERSION
	.align		4
        /*0000*/ 	.byte	0x04, 0x37
        /*0002*/ 	.short	(.L_31 - .L_30)
.L_30:
        /*0004*/ 	.word	0x00000082


	//----- nvinfo : EIATTR_KPARAM_INFO
	.align		4
.L_31:
        /*0008*/ 	.byte	0x04, 0x17
        /*000a*/ 	.short	(.L_33 - .L_32)
.L_32:
        /*000c*/ 	.word	0x00000000
        /*0010*/ 	.short	0x0000
        /*0012*/ 	.short	0x0000
        /*0014*/ 	.byte	0x00, 0xf0, 0x01, 0x20


	//----- nvinfo : EIATTR_AT_ENTRY_FRAGMENTS
	.align		4
.L_33:
        /*0018*/ 	.byte	0x04, 0x4f
        /*001a*/ 	.short	(.L_35 - .L_34)


	//   ....[0]....
.L_34:
        /*001c*/ 	.word	0x00000006


	//----- nvinfo : EIATTR_RESERVED_SMEM_USED
	.align		4
.L_35:
        /*0020*/ 	.byte	0x01, 0x41
	.zero		2


	//----- nvinfo : EIATTR_SPARSE_MMA_MASK
	.align		4
        /*0024*/ 	.byte	0x03, 0x50
        /*0026*/ 	.short	0x0000


	//----- nvinfo : EIATTR_TCGEN05_1CTA_USED
	.align		4
        /*0028*/ 	.byte	0x01, 0x51
	.zero		2


	//----- nvinfo : EIATTR_MAXREG_COUNT
	.align		4
        /*002c*/ 	.byte	0x03, 0x1b
        /*002e*/ 	.short	0x00ff


	//----- nvinfo : EIATTR_NUM_BARRIERS
	.align		4
        /*0030*/ 	.byte	0x02, 0x4c
        /*0032*/ 	.byte	0x07
	.zero		1


	//----- nvinfo : EIATTR_EXTERNS
	.align		4
        /*0034*/ 	.byte	0x04, 0x0f
        /*0036*/ 	.short	(.L_37 - .L_36)


	//   ....[0]....
	.align		4
.L_36:
        /*0038*/ 	.word	index@(__assertfail)


	//----- nvinfo : EIATTR_MERCURY_ISA_VERSION
	.align		4
.L_37:
        /*003c*/ 	.byte	0x03, 0x5f
        /*003e*/ 	.short	0x0101


	//----- nvinfo : EIATTR_INT_WARP_WIDE_INSTR_OFFSETS
	.align		4
        /*0040*/ 	.byte	0x04, 0x31
        /*0042*/ 	.short	(.L_39 - .L_38)


	//   ....[0]....
.L_38:
        /*0044*/ 	.word	0x00001d80


	//   ....[1]....
        /*0048*/ 	.word	0x00003770


	//   ....[2]....
        /*004c*/ 	.word	0x00003790


	//   ....[3]....
        /*0050*/ 	.word	0x000037c0


	//   ....[4]....
        /*0054*/ 	.word	0x000041d0


	//   ....[5]....
        /*0058*/ 	.word	0x000042c0


	//----- nvinfo : EIATTR_COOP_GROUP_MASK_REGIDS
	.align		4
.L_39:
        /*005c*/ 	.byte	0x04, 0x29
        /*005e*/ 	.short	(.L_41 - .L_40)


	//   ....[0]....
.L_40:
        /*0060*/ 	.word	0xffffffff


	//   ....[1]....
        /*0064*/ 	.word	0xffffffff


	//   ....[2]....
        /*0068*/ 	.word	0xffffffff


	//   ....[3]....
        /*006c*/ 	.word	0xffffffff


	//   ....[4]....
        /*0070*/ 	.word	0xffffffff


	//   ....[5]....
        /*0074*/ 	.word	0xffffffff


	//   ....[6]....
        /*0078*/ 	.word	0xffffffff


	//   ....[7]....
        /*007c*/ 	.word	0xffffffff


	//   ....[8]....
        /*0080*/ 	.word	0xffffffff


	//   ....[9]....
        /*0084*/ 	.word	0xffffffff


	//   ....[10]....
        /*0088*/ 	.word	0xffffffff


	//   ....[11]....
        /*008c*/ 	.word	0xffffffff


	//   ....[12]....
        /*0090*/ 	.word	0xffffffff


	//----- nvinfo : EIATTR_COOP_GROUP_INSTR_OFFSETS
	.align		4
.L_41:
        /*0094*/ 	.byte	0x04, 0x28
        /*0096*/ 	.short	(.L_43 - .L_42)


	//   ....[0]....
.L_42:
        /*0098*/ 	.word	0x00000090


	//   ....[1]....
        /*009c*/ 	.word	0x000004d0


	//   ....[2]....
        /*00a0*/ 	.word	0x00000660


	//   ....[3]....
        /*00a4*/ 	.word	0x000007a0


	//   ....[4]....
        /*00a8*/ 	.word	0x000008a0


	//   ....[5]....
        /*00ac*/ 	.word	0x00000a10


	//   ....[6]....
        /*00b0*/ 	.word	0x00000bb0


	//   ....[7]....
        /*00b4*/ 	.word	0x00001c60


	//   ....[8]....
        /*00b8*/ 	.word	0x00002ad0


	//   ....[9]....
        /*00bc*/ 	.word	0x00002ce0


	//   ....[10]....
        /*00c0*/ 	.word	0x00002d10


	//   ....[11]....
        /*00c4*/ 	.word	0x00003650


	//   ....[12]....
        /*00c8*/ 	.word	0x00003880


	//----- nvinfo : EIATTR_VRC_CTA_INIT_COUNT
	.align		4
.L_43:
        /*00cc*/ 	.byte	0x02, 0x4a
        /*00ce*/ 	.byte	0x80
	.zero		1


	//----- nvinfo : EIATTR_SYSCALL_OFFSETS
	.align		4
        /*00d0*/ 	.byte	0x04, 0x46
        /*00d2*/ 	.short	(.L_45 - .L_44)


	//   ....[0]....
.L_44:
        /*00d4*/ 	.word	0x00004ce0


	//   ....[1]....
        /*00d8*/ 	.word	0x00004e20


	//   ....[2]....
        /*00dc*/ 	.word	0x00005580


	//----- nvinfo : EIATTR_MBARRIER_INSTR_OFFSETS
	.align		4
.L_45:
        /*00e0*/ 	.byte	0x04, 0x39
        /*00e2*/ 	.short	(.L_47 - .L_46)


	//   ....[0]....
.L_46:
        /*00e4*/ 	.word	0x000005b0
        /*00e8*/ 	.word	0x000000ff
        /*00ec*/ 	.word	0x00000000
        /*00f0*/ 	.short	0x0100
        /*00f2*/ 	.byte	0x05
	.zero		1


	//   ....[1]....
        /*00f4*/ 	.word	0x000005c0
        /*00f8*/ 	.word	0x000000ff
        /*00fc*/ 	.word	0x00000028
        /*0100*/ 	.short	0x0100
        /*0102*/ 	.byte	0x05
	.zero		1


	//   ....[2]....
        /*0104*/ 	.word	0x000005d0
        /*0108*/ 	.word	0x000000ff
        /*010c*/ 	.word	0x00000008
        /*0110*/ 	.short	0x0100
        /*0112*/ 	.byte	0x05
	.zero		1


	//   ....[3]....
        /*0114*/ 	.word	0x000005e0
        /*0118*/ 	.word	0x000000ff
        /*011c*/ 	.word	0x00000030
        /*0120*/ 	.short	0x0100
        /*0122*/ 	.byte	0x05
	.zero		1


	//   ....[4]....
        /*0124*/ 	.word	0x000005f0
        /*0128*/ 	.word	0x000000ff
        /*012c*/ 	.word	0x00000010
        /*0130*/ 	.short	0x0100
        /*0132*/ 	.byte	0x05
	.zero		1


	//   ....[5]....
        /*0134*/ 	.word	0x00000600
        /*0138*/ 	.word	0x000000ff
        /*013c*/ 	.word	0x00000038
        /*0140*/ 	.short	0x0100
        /*0142*/ 	.byte	0x05
	.zero		1


	//   ....[6]....
        /*0144*/ 	.word	0x00000610
        /*0148*/ 	.word	0x000000ff
        /*014c*/ 	.word	0x00000018
        /*0150*/ 	.short	0x0100
        /*0152*/ 	.byte	0x05
	.zero		1


	//   ....[7]....
        /*0154*/ 	.word	0x00000620
        /*0158*/ 	.word	0x000000ff
        /*015c*/ 	.word	0x00000040
        /*0160*/ 	.short	0x0100
        /*0162*/ 	.byte	0x05
	.zero		1


	//   ....[8]....
        /*0164*/ 	.word	0x00000630
        /*0168*/ 	.word	0x000000ff
        /*016c*/ 	.word	0x00000020
        /*0170*/ 	.short	0x0100
        /*0172*/ 	.byte	0x05
	.zero		1


	//   ....[9]....
        /*0174*/ 	.word	0x00000640
        /*0178*/ 	.word	0x000000ff
        /*017c*/ 	.word	0x00000048
        /*0180*/ 	.short	0x0100
        /*0182*/ 	.byte	0x05
	.zero		1


	//   ....[10]....
        /*0184*/ 	.word	0x00000770
        /*0188*/ 	.word	0x000000ff
        /*018c*/ 	.word	0x00000050
        /*0190*/ 	.short	0x0100
        /*0192*/ 	.byte	0x06
	.zero		1


	//   ....[11]....
        /*0194*/ 	.word	0x00000780
        /*0198*/ 	.word	0x000000ff
        /*019c*/ 	.word	0x00000058
        /*01a0*/ 	.short	0x0100
        /*01a2*/ 	.byte	0x06
	.zero		1


	//   ....[12]....
        /*01a4*/ 	.word	0x00000870
        /*01a8*/ 	.word	0x000000ff
        /*01ac*/ 	.word	0x00000060
        /*01b0*/ 	.short	0x0100
        /*01b2*/ 	.byte	0x05
	.zero		1


	//   ....[13]....
        /*01b4*/ 	.word	0x00000880
        /*01b8*/ 	.word	0x000000ff
        /*01bc*/ 	.word	0x00000068
        /*01c0*/ 	.short	0x0100
        /*01c2*/ 	.byte	0x05
	.zero		1


	//   ....[14]....
        /*01c4*/ 	.word	0x000009c0
        /*01c8*/ 	.word	0x000000ff
        /*01cc*/ 	.word	0x00000070
        /*01d0*/ 	.short	0x0100
        /*01d2*/ 	.byte	0x05
	.zero		1


	//   ....[15]....
        /*01d4*/ 	.word	0x000009d0
        /*01d8*/ 	.word	0x000000ff
        /*01dc*/ 	.word	0x00000080
        /*01e0*/ 	.short	0x0100
        /*01e2*/ 	.byte	0x05
	.zero		1


	//   ....[16]....
        /*01e4*/ 	.word	0x000009e0
        /*01e8*/ 	.word	0x000000ff
        /*01ec*/ 	.word	0x00000078
        /*01f0*/ 	.short	0x0100
        /*01f2*/ 	.byte	0x05
	.zero		1


	//   ....[17]....
        /*01f4*/ 	.word	0x000009f0
        /*01f8*/ 	.word	0x000000ff
        /*01fc*/ 	.word	0x00000088
        /*0200*/ 	.short	0x0100
        /*0202*/ 	.byte	0x05
	.zero		1


	//   ....[18]....
        /*0204*/ 	.word	0x00000b20
        /*0208*/ 	.word	0x000000ff
        /*020c*/ 	.word	0x00000090
        /*0210*/ 	.short	0x0100
        /*0212*/ 	.byte	0x06
	.zero		1


	//   ....[19]....
        /*0214*/ 	.word	0x00000b30
        /*0218*/ 	.word	0x000000ff
        /*021c*/ 	.word	0x000000b0
        /*0220*/ 	.short	0x0100
        /*0222*/ 	.byte	0x06
	.zero		1


	//   ....[20]....
        /*0224*/ 	.word	0x00000b40
        /*0228*/ 	.word	0x000000ff
        /*022c*/ 	.word	0x00000098
        /*0230*/ 	.short	0x0100
        /*0232*/ 	.byte	0x06
	.zero		1


	//   ....[21]....
        /*0234*/ 	.word	0x00000b50
        /*0238*/ 	.word	0x000000ff
        /*023c*/ 	.word	0x000000b8
        /*0240*/ 	.short	0x0100
        /*0242*/ 	.byte	0x06
	.zero		1


	//   ....[22]....
        /*0244*/ 	.word	0x00000b60
        /*0248*/ 	.word	0x000000ff
        /*024c*/ 	.word	0x000000a0
        /*0250*/ 	.short	0x0100
        /*0252*/ 	.byte	0x06
	.zero		1


	//   ....[23]....
        /*0254*/ 	.word	0x00000b70
        /*0258*/ 	.word	0x000000ff
        /*025c*/ 	.word	0x000000c0
        /*0260*/ 	.short	0x0100
        /*0262*/ 	.byte	0x06
	.zero		1


	//   ....[24]....
        /*0264*/ 	.word	0x00000b80
        /*0268*/ 	.word	0x000000ff
        /*026c*/ 	.word	0x000000a8
        /*0270*/ 	.short	0x0100
        /*0272*/ 	.byte	0x06
	.zero		1


	//   ....[25]....
        /*0274*/ 	.word	0x00000b90
        /*0278*/ 	.word	0x000000ff
        /*027c*/ 	.word	0x000000c8
        /*0280*/ 	.short	0x0100
        /*0282*/ 	.byte	0x06
	.zero		1


	//   ....[26]....
        /*0284*/ 	.word	0x00000c80
        /*0288*/ 	.word	0x000000ff
        /*028c*/ 	.word	0x000000d0
        /*0290*/ 	.short	0x0100
        /*0292*/ 	.byte	0x05
	.zero		1


	//   ....[27]....
        /*0294*/ 	.word	0x00000c90
        /*0298*/ 	.word	0x000000ff
        /*029c*/ 	.word	0x000000e0
        /*02a0*/ 	.short	0x0100
        /*02a2*/ 	.byte	0x05
	.zero		1


	//   ....[28]....
        /*02a4*/ 	.word	0x00000ca0
        /*02a8*/ 	.word	0x000000ff
        /*02ac*/ 	.word	0x000000d8
        /*02b0*/ 	.short	0x0100
        /*02b2*/ 	.byte	0x05
	.zero		1


	//   ....[29]....
        /*02b4*/ 	.word	0x00000cb0
        /*02b8*/ 	.word	0x000000ff
        /*02bc*/ 	.word	0x000000e8
        /*02c0*/ 	.short	0x0100
        /*02c2*/ 	.byte	0x05
	.zero		1


	//   ....[30]....
        /*02c4*/ 	.word	0x00001580
        /*02c8*/ 	.word	0x00000003
        /*02cc*/ 	.word	0x000000e0
        /*02d0*/ 	.short	0x010a
        /*02d2*/ 	.byte	0xff
	.zero		1


	//   ....[31]....
        /*02d4*/ 	.word	0x000015b0
        /*02d8*/ 	.word	0x00000003
        /*02dc*/ 	.word	0x000000d0
        /*02e0*/ 	.short	0x0101
        /*02e2*/ 	.byte	0xff
	.zero		1


	//   ....[32]....
        /*02e4*/ 	.word	0x00001680
        /*02e8*/ 	.word	0x000000ff
        /*02ec*/ 	.word	0x00000028
        /*02f0*/ 	.short	0x010a
        /*02f2*/ 	.byte	0x08
	.zero		1


	//   ....[33]....
        /*02f4*/ 	.word	0x00001720
        /*02f8*/ 	.word	0x000000ff
        /*02fc*/ 	.word	0x00000028
        /*0300*/ 	.short	0x010a
        /*0302*/ 	.byte	0x21
	.zero		1


	//   ....[34]....
        /*0304*/ 	.word	0x00001880
        /*0308*/ 	.word	0x000000ff
        /*030c*/ 	.word	0x00000028
        /*0310*/ 	.short	0x010a
        /*0312*/ 	.byte	0x08
	.zero		1


	//   ....[35]....
        /*0314*/ 	.word	0x00001970
        /*0318*/ 	.word	0x000000ff
        /*031c*/ 	.word	0x00000068
        /*0320*/ 	.short	0x0101
        /*0322*/ 	.byte	0x04
	.zero		1


	//   ....[36]....
        /*0324*/ 	.word	0x00001990
        /*0328*/ 	.word	0x000000ff
        /*032c*/ 	.word	0x00000028
        /*0330*/ 	.short	0x010a
        /*0332*/ 	.byte	0x08
	.zero		1


	//   ....[37]....
        /*0334*/ 	.word	0x00001a10
        /*0338*/ 	.word	0x000000ff
        /*033c*/ 	.word	0x00000028
        /*0340*/ 	.short	0x010a
        /*0342*/ 	.byte	0x11
	.zero		1


	//   ....[38]....
        /*0344*/ 	.word	0x00001b70
        /*0348*/ 	.word	0x000000ff
        /*034c*/ 	.word	0x00000028
        /*0350*/ 	.short	0x010a
        /*0352*/ 	.byte	0x08
	.zero		1


	//   ....[39]....
        /*0354*/ 	.word	0x00001c90
        /*0358*/ 	.word	0x00000002
        /*035c*/ 	.word	0x00000070
        /*0360*/ 	.short	0x010a
        /*0362*/ 	.byte	0xff
	.zero		1


	//   ....[40]....
        /*0364*/ 	.word	0x00001d50
        /*0368*/ 	.word	0x00000002
        /*036c*/ 	.word	0x00000000
        /*0370*/ 	.short	0x0101
        /*0372*/ 	.byte	0xff
	.zero		1


	//   ....[41]....
        /*0374*/ 	.word	0x000022b0
        /*0378*/ 	.word	0x000000ff
        /*037c*/ 	.word	0x00000000
        /*0380*/ 	.short	0x010a
        /*0382*/ 	.byte	0x05
	.zero		1


	//   ....[42]....
        /*0384*/ 	.word	0x00002340
        /*0388*/ 	.word	0x000000ff
        /*038c*/ 	.word	0x00000000
        /*0390*/ 	.short	0x010a
        /*0392*/ 	.byte	0x05
	.zero		1


	//   ....[43]....
        /*0394*/ 	.word	0x000023d0
        /*0398*/ 	.word	0x000000ff
        /*039c*/ 	.word	0x00000000
        /*03a0*/ 	.short	0x010a
        /*03a2*/ 	.byte	0x05
	.zero		1


	//   ....[44]....
        /*03a4*/ 	.word	0x00002460
        /*03a8*/ 	.word	0x000000ff
        /*03ac*/ 	.word	0x00000000
        /*03b0*/ 	.short	0x010a
        /*03b2*/ 	.byte	0x05
	.zero		1


	//   ....[45]....
        /*03b4*/ 	.word	0x00002500
        /*03b8*/ 	.word	0x00000000
        /*03bc*/ 	.word	0x00000000
        /*03c0*/ 	.short	0x010a
        /*03c2*/ 	.byte	0xff
	.zero		1


	//   ....[46]....
        /*03c4*/ 	.word	0x00002620
        /*03c8*/ 	.word	0x00000000
        /*03cc*/ 	.word	0x000000d0
        /*03d0*/ 	.short	0x010a
        /*03d2*/ 	.byte	0xff
	.zero		1


	//   ....[47]....
        /*03d4*/ 	.word	0x00002680
        /*03d8*/ 	.word	0x00000004
        /*03dc*/ 	.word	0x00000000
        /*03e0*/ 	.short	0x0101
        /*03e2*/ 	.byte	0xff
	.zero		1


	//   ....[48]....
        /*03e4*/ 	.word	0x000026a0
        /*03e8*/ 	.word	0x000000ff
        /*03ec*/ 	.word	0x00000080
        /*03f0*/ 	.short	0x010a
        /*03f2*/ 	.byte	0x05
	.zero		1


	//   ....[49]....
        /*03f4*/ 	.word	0x000027c0
        /*03f8*/ 	.word	0x00000000
        /*03fc*/ 	.word	0x00000070
        /*0400*/ 	.short	0x010a
        /*0402*/ 	.byte	0xff
	.zero		1


	//   ....[50]....
        /*0404*/ 	.word	0x000028d0
        /*0408*/ 	.word	0x00000000
        /*040c*/ 	.word	0x00000000
        /*0410*/ 	.short	0x0101
        /*0412*/ 	.byte	0xff
	.zero		1


	//   ....[51]....
        /*0414*/ 	.word	0x00002960
        /*0418*/ 	.word	0x000000ff
        /*041c*/ 	.word	0x00000080
        /*0420*/ 	.short	0x0106
        /*0422*/ 	.byte	0x05
	.zero		1


	//   ....[52]....
        /*0424*/ 	.word	0x00002980
        /*0428*/ 	.word	0x000000ff
        /*042c*/ 	.word	0x00000080
        /*0430*/ 	.short	0x010a
        /*0432*/ 	.byte	0x05
	.zero		1


	//   ....[53]....
        /*0434*/ 	.word	0x00002a10
        /*0438*/ 	.word	0x000000ff
        /*043c*/ 	.word	0x00000080
        /*0440*/ 	.short	0x0106
        /*0442*/ 	.byte	0x04
	.zero		1


	//   ....[54]....
        /*0444*/ 	.word	0x00002a50
        /*0448*/ 	.word	0x00000000
        /*044c*/ 	.word	0x00000080
        /*0450*/ 	.short	0x010a
        /*0452*/ 	.byte	0xff
	.zero		1


	//   ....[55]....
        /*0454*/ 	.word	0x00002f30
        /*0458*/ 	.word	0x00000000
        /*045c*/ 	.word	0x00000070
        /*0460*/ 	.short	0x010a
        /*0462*/ 	.byte	0xff
	.zero		1


	//   ....[56]....
        /*0464*/ 	.word	0x00003030
        /*0468*/ 	.word	0x00000003
        /*046c*/ 	.word	0x00000000
        /*0470*/ 	.short	0x0101
        /*0472*/ 	.byte	0xff
	.zero		1


	//   ....[57]....
        /*0474*/ 	.word	0x00003040
        /*0478*/ 	.word	0x000000ff
        /*047c*/ 	.word	0x00000000
        /*0480*/ 	.short	0x010a
        /*0482*/ 	.byte	0x04
	.zero		1


	//   ....[58]....
        /*0484*/ 	.word	0x00003060
        /*0488*/ 	.word	0x000000ff
        /*048c*/ 	.word	0x000000b0
        /*0490*/ 	.short	0x010a
        /*0492*/ 	.byte	0x09
	.zero		1


	//   ....[59]....
        /*0494*/ 	.word	0x000031a0
        /*0498*/ 	.word	0x000000ff
        /*049c*/ 	.word	0x00000000
        /*04a0*/ 	.short	0x010a
        /*04a2*/ 	.byte	0x07
	.zero		1


	//   ....[60]....
        /*04a4*/ 	.word	0x000032d0
        /*04a8*/ 	.word	0x000000ff
        /*04ac*/ 	.word	0x00000000
        /*04b0*/ 	.short	0x010a
        /*04b2*/ 	.byte	0x04
	.zero		1


	//   ....[61]....
        /*04b4*/ 	.word	0x00003480
        /*04b8*/ 	.word	0x000000ff
        /*04bc*/ 	.word	0x00000000
        /*04c0*/ 	.short	0x010a
        /*04c2*/ 	.byte	0x05
	.zero		1


	//   ....[62]....
        /*04c4*/ 	.word	0x00003510
        /*04c8*/ 	.word	0x000000ff
        /*04cc*/ 	.word	0x00000000
        /*04d0*/ 	.short	0x010a
        /*04d2*/ 	.byte	0x05
	.zero		1


	//   ....[63]....
        /*04d4*/ 	.word	0x000035a0
        /*04d8*/ 	.word	0x000000ff
        /*04dc*/ 	.word	0x00000000
        /*04e0*/ 	.short	0x010a
        /*04e2*/ 	.byte	0x05
	.zero		1


	//   ....[64]....
        /*04e4*/ 	.word	0x00003630
        /*04e8*/ 	.word	0x000000ff
        /*04ec*/ 	.word	0x00000000
        /*04f0*/ 	.short	0x010a
        /*04f2*/ 	.byte	0x07
	.zero		1


	//   ....[65]....
        /*04f4*/ 	.word	0x00003a70
        /*04f8*/ 	.word	0x00000000
        /*04fc*/ 	.word	0x00000070
        /*0500*/ 	.short	0x010a
        /*0502*/ 	.byte	0xff
	.zero		1


	//   ....[66]....
        /*0504*/ 	.word	0x00003b60
        /*0508*/ 	.word	0x00000000
        /*050c*/ 	.word	0x00000000
        /*0510*/ 	.short	0x0101
        /*0512*/ 	.byte	0xff
	.zero		1


	//   ....[67]....
        /*0514*/ 	.word	0x00003e80
        /*0518*/ 	.word	0x000000ff
        /*051c*/ 	.word	0x00000068
        /*0520*/ 	.short	0x010a
        /*0522*/ 	.byte	0x06
	.zero		1


	//   ....[68]....
        /*0524*/ 	.word	0x00004000
        /*0528*/ 	.word	0x000000ff
        /*052c*/ 	.word	0x00000058
        /*0530*/ 	.short	0x010a
        /*0532*/ 	.byte	0x06
	.zero		1


	//   ....[69]....
        /*0534*/ 	.word	0x00004330
        /*0538*/ 	.word	0x000000ff
        /*053c*/ 	.word	0x00000050
        /*0540*/ 	.short	0x010b
        /*0542*/ 	.byte	0x06
	.zero		1


	//   ....[70]....
        /*0544*/ 	.word	0x00004350
        /*0548*/ 	.word	0x000000ff
        /*054c*/ 	.word	0x00000000
        /*0550*/ 	.short	0x0101
        /*0552*/ 	.byte	0x25
	.zero		1


	//   ....[71]....
        /*0554*/ 	.word	0x00004390
        /*0558*/ 	.word	0x00000000
        /*055c*/ 	.word	0x00000058
        /*0560*/ 	.short	0x010a
        /*0562*/ 	.byte	0xff
	.zero		1


	//   ....[72]....
        /*0564*/ 	.word	0x000046f0
        /*0568*/ 	.word	0x00000000
        /*056c*/ 	.word	0x00000070
        /*0570*/ 	.short	0x010a
        /*0572*/ 	.byte	0xff
	.zero		1


	//   ....[73]....
        /*0574*/ 	.word	0x00004800
        /*0578*/ 	.word	0x00000000
        /*057c*/ 	.word	0x00000000
        /*0580*/ 	.short	0x0101
        /*0582*/ 	.byte	0xff
	.zero		1


	//   ....[74]....
        /*0584*/ 	.word	0x000051b0
        /*0588*/ 	.word	0x000000ff
        /*058c*/ 	.word	0x00000050
        /*0590*/ 	.short	0x010a
        /*0592*/ 	.byte	0x2b
	.zero		1


	//   ....[75]....
        /*0594*/ 	.word	0x000051d0
        /*0598*/ 	.word	0x0000005c
        /*059c*/ 	.word	0x00000090
        /*05a0*/ 	.short	0x010a
        /*05a2*/ 	.byte	0xff
	.zero		1


	//   ....[76]....
        /*05a4*/ 	.word	0x00005320
        /*05a8*/ 	.word	0x000000ff
        /*05ac*/ 	.word	0x00000050
        /*05b0*/ 	.short	0x010a
        /*05b2*/ 	.byte	0x2b
	.zero		1


	//   ....[77]....
        /*05b4*/ 	.word	0x00005400
        /*05b8*/ 	.word	0x000000ff
        /*05bc*/ 	.word	0x00000000
        /*05c0*/ 	.short	0x0101
        /*05c2*/ 	.byte	0x04
	.zero		1


	//   ....[78]....
        /*05c4*/ 	.word	0x00005460
        /*05c8*/ 	.word	0x0000005c
        /*05cc*/ 	.word	0x00000090
        /*05d0*/ 	.short	0x010a
        /*05d2*/ 	.byte	0xff
	.zero		1


	//   ....[79]....
        /*05d4*/ 	.word	0x000057c0
        /*05d8*/ 	.word	0x000000ff
        /*05dc*/ 	.word	0x00000000
        /*05e0*/ 	.short	0x0101
        /*05e2*/ 	.byte	0x05
	.zero		1


	//   ....[80]....
        /*05e4*/ 	.word	0x00006130
        /*05e8*/ 	.word	0x00000003
        /*05ec*/ 	.word	0x000000e0
        /*05f0*/ 	.short	0x010a
        /*05f2*/ 	.byte	0xff
	.zero		1


	//   ....[81]....
        /*05f4*/ 	.word	0x00006190
        /*05f8*/ 	.word	0x00000002
        /*05fc*/ 	.word	0x00000028
        /*0600*/ 	.short	0x010a
        /*0602*/ 	.byte	0xff
	.zero		1


	//   ....[82]....
        /*0604*/ 	.word	0x000061f0
        /*0608*/ 	.word	0x00000002
        /*060c*/ 	.word	0x00000028
        /*0610*/ 	.short	0x010a
        /*0612*/ 	.byte	0xff
	.zero		1


	//   ....[83]....
        /*0614*/ 	.word	0x00006240
        /*0618*/ 	.word	0x00000002
        /*061c*/ 	.word	0x00000070
        /*0620*/ 	.short	0x010a
        /*0622*/ 	.byte	0xff
	.zero		1


	//   ....[84]....
        /*0624*/ 	.word	0x000062a0
        /*0628*/ 	.word	0x00000000
        /*062c*/ 	.word	0x00000000
        /*0630*/ 	.short	0x010a
        /*0632*/ 	.byte	0xff
	.zero		1


	//   ....[85]....
        /*0634*/ 	.word	0x00006300
        /*0638*/ 	.word	0x00000000
        /*063c*/ 	.word	0x00000000
        /*0640*/ 	.short	0x010a
        /*0642*/ 	.byte	0xff
	.zero		1


	//   ....[86]....
        /*0644*/ 	.word	0x00006360
        /*0648*/ 	.word	0x00000000
        /*064c*/ 	.word	0x00000000
        /*0650*/ 	.short	0x010a
        /*0652*/ 	.byte	0xff
	.zero		1


	//   ....[87]....
        /*0654*/ 	.word	0x000063c0
        /*0658*/ 	.word	0x00000000
        /*065c*/ 	.word	0x00000000
        /*0660*/ 	.short	0x010a
        /*0662*/ 	.byte	0xff
	.zero		1


	//   ....[88]....
        /*0664*/ 	.word	0x00006410
        /*0668*/ 	.word	0x00000000
        /*066c*/ 	.word	0x000000d0
        /*0670*/ 	.short	0x010a
        /*0672*/ 	.byte	0xff
	.zero		1


	//   ....[89]....
        /*0674*/ 	.word	0x00006470
        /*0678*/ 	.word	0x00000000
        /*067c*/ 	.word	0x00000080
        /*0680*/ 	.short	0x010a
        /*0682*/ 	.byte	0xff
	.zero		1


	//   ....[90]....
        /*0684*/ 	.word	0x000064c0
        /*0688*/ 	.word	0x00000000
        /*068c*/ 	.word	0x00000070
        /*0690*/ 	.short	0x010a
        /*0692*/ 	.byte	0xff
	.zero		1


	//   ....[91]....
        /*0694*/ 	.word	0x00006520
        /*0698*/ 	.word	0x00000000
        /*069c*/ 	.word	0x00000080
        /*06a0*/ 	.short	0x010a
        /*06a2*/ 	.byte	0xff
	.zero		1


	//   ....[92]....
        /*06a4*/ 	.word	0x00006570
        /*06a8*/ 	.word	0x00000000
        /*06ac*/ 	.word	0x00000070
        /*06b0*/ 	.short	0x010a
        /*06b2*/ 	.byte	0xff
	.zero		1


	//   ....[93]....
        /*06b4*/ 	.word	0x000065d0
        /*06b8*/ 	.word	0x00000003
        /*06bc*/ 	.word	0x000000b0
        /*06c0*/ 	.short	0x010a
        /*06c2*/ 	.byte	0xff
	.zero		1


	//   ....[94]....
        /*06c4*/ 	.word	0x00006630
        /*06c8*/ 	.word	0x00000000
        /*06cc*/ 	.word	0x00000000
        /*06d0*/ 	.short	0x010a
        /*06d2*/ 	.byte	0xff
	.zero		1


	//   ....[95]....
        /*06d4*/ 	.word	0x00006690
        /*06d8*/ 	.word	0x00000000
        /*06dc*/ 	.word	0x00000000
        /*06e0*/ 	.short	0x010a
        /*06e2*/ 	.byte	0xff
	.zero		1


	//   ....[96]....
        /*06e4*/ 	.word	0x000066f0
        /*06e8*/ 	.word	0x00000000
        /*06ec*/ 	.word	0x00000000
        /*06f0*/ 	.short	0x010a
        /*06f2*/ 	.byte	0xff
	.zero		1


	//   ....[97]....
        /*06f4*/ 	.word	0x00006750
        /*06f8*/ 	.word	0x00000000
        /*06fc*/ 	.word	0x00000000
        /*0700*/ 	.short	0x010a
        /*0702*/ 	.byte	0xff
	.zero		1


	//   ....[98]....
        /*0704*/ 	.word	0x000067b0
        /*0708*/ 	.word	0x00000000
        /*070c*/ 	.word	0x00000000
        /*0710*/ 	.short	0x010a
        /*0712*/ 	.byte	0xff
	.zero		1


	//   ....[99]....
        /*0714*/ 	.word	0x00006800
        /*0718*/ 	.word	0x00000000
        /*071c*/ 	.word	0x00000070
        /*0720*/ 	.short	0x010a
        /*0722*/ 	.byte	0xff
	.zero		1


	//   ....[100]....
        /*0724*/ 	.word	0x00006860
        /*0728*/ 	.word	0x00000000
        /*072c*/ 	.word	0x00000068
        /*0730*/ 	.short	0x010a
        /*0732*/ 	.byte	0xff
	.zero		1


	//   ....[101]....
        /*0734*/ 	.word	0x000068c0
        /*0738*/ 	.word	0x00000003
        /*073c*/ 	.word	0x00000058
        /*0740*/ 	.short	0x010a
        /*0742*/ 	.byte	0xff
	.zero		1


	//   ....[102]....
        /*0744*/ 	.word	0x00006910
        /*0748*/ 	.word	0x00000000
        /*074c*/ 	.word	0x00000070
        /*0750*/ 	.short	0x010a
        /*0752*/ 	.byte	0xff
	.zero		1


	//   ....[103]....
        /*0754*/ 	.word	0x00006970
        /*0758*/ 	.word	0x00000000
        /*075c*/ 	.word	0x00000050
        /*0760*/ 	.short	0x010a
        /*0762*/ 	.byte	0xff
	.zero		1


	//   ....[104]....
        /*0764*/ 	.word	0x000069c0
        /*0768*/ 	.word	0x0000005c
        /*076c*/ 	.word	0x00000090
        /*0770*/ 	.short	0x010a
        /*0772*/ 	.byte	0xff
	.zero		1


	//----- nvinfo : EIATTR_NUM_MBARRIERS
	.align		4
.L_47:
        /*0774*/ 	.byte	0x03, 0x38
        /*0776*/ 	.short	0x001e


	//----- nvinfo : EIATTR_EXIT_INSTR_OFFSETS
	.align		4
        /*0778*/ 	.byte	0x04, 0x1c
        /*077a*/ 	.short	(.L_49 - .L_48)


	//   ....[0]....
.L_48:
        /*077c*/ 	.word	0x00002530


	//   ....[1]....
        /*0780*/ 	.word	0x00002a20


	//   ....[2]....
        /*0784*/ 	.word	0x00002a80


	//   ....[3]....
        /*0788*/ 	.word	0x00003890


	//   ....[4]....
        /*078c*/ 	.word	0x000043c0


	//   ....[5]....
        /*0790*/ 	.word	0x00004400


	//   ....[6]....
        /*0794*/ 	.word	0x00006120


	//----- nvinfo : EIATTR_MAX_THREADS
	.align		4
.L_49:
        /*0798*/ 	.byte	0x04, 0x05
        /*079a*/ 	.short	(.L_51 - .L_50)
.L_50:
        /*079c*/ 	.word	0x00000100
        /*07a0*/ 	.word	0x00000001
        /*07a4*/ 	.word	0x00000001


	//----- nvinfo : EIATTR_CRS_STACK_SIZE
	.align		4
.L_51:
        /*07a8*/ 	.byte	0x04, 0x1e
        /*07aa*/ 	.short	(.L_53 - .L_52)
.L_52:
        /*07ac*/ 	.word	0x00000000


	//----- nvinfo : EIATTR_CBANK_PARAM_SIZE
	.align		4
.L_53:
        /*07b0*/ 	.byte	0x03, 0x19
        /*07b2*/ 	.short	0x0800


	//----- nvinfo : EIATTR_PARAM_CBANK
	.align		4
        /*07b4*/ 	.byte	0x04, 0x0a
        /*07b6*/ 	.short	(.L_55 - .L_54)
	.align		4
.L_54:
        /*07b8*/ 	.word	index@(.nv.constant0._ZN7cutlass13device_kernelINS_4gemm6kernel13GemmUniversalIN4cute5tupleIJiiiiEEENS1_10collective13CollectiveMmaINS1_35MainloopSm100TmaUmmaWarpSpecializedILi5ELi2ELi4ENS5_IJNS4_1CILi1EEESB_SB_EEEEENS5_IJNSA_ILi64EEESE_NSA_ILi32EEEEEEaNS5_IJlSB_lEEEaSH_NS4_8TiledMMAINS4_8MMA_AtomIJNS4_15SM100_MMA_S8_SSIaaiLi64ELi64ELNS4_4UMMA5MajorE0ELSM_0ELNSL_8SaturateE0EEEEEENS4_6LayoutISC_NS5_IJNSA_ILi0EEESR_SR_EEEEENS5_IJNS4_10UnderscoreESU_SU_EEEEENS4_13SM90_TMA_LOADENS4_14ComposedLayoutINS4_7SwizzleILi1ELi4ELi3EEENS4_18smem_ptr_flag_bitsILi8EEENSQ_INS5_IJNSA_ILi8EEESF_EEENS5_IJSF_SB_EEEEEEEvNS4_8identityESX_S17_vS18_EENS_8epilogue10collective18CollectiveEpilogueINS1A_23Sm100TmaWarpSpecializedILi1ELi1ELi32ELb0ELb0EEEJSG_NS5_IJNSQ_ISE_SB_EES1F_EEEaSH_aSH_NS1A_6fusion15FusionCallbacksIS1E_NS1H_17LinearCombinationIaiaiLNS_15FloatRoundStyleE2EEESG_S1G_JEEENS4_5SM1004TMEM4LOAD26SM100_TMEM_LOAD_16dp32b32xESX_NSY_INSZ_ILi2ELi4ELi3EEES12_NSQ_INS5_IJS13_SE_EEENS5_IJSE_SB_EEEEEEENS4_39AutoVectorizingCopyWithAssumedAlignmentILi128EEENS4_14SM90_TMA_STOREES1V_S1X_S1X_EEEvvEEEEvNT_6ParamsE)
        /*07bc*/ 	.short	0x0380
        /*07be*/ 	.short	0x0800


	//----- nvinfo : EIATTR_SW_WAR
	.align		4
.L_55:
        /*07c0*/ 	.byte	0x04, 0x36
        /*07c2*/ 	.short	(.L_57 - .L_56)
.L_56:
        /*07c4*/ 	.word	0x00000008
.L_57:


//--------------------- .nv.callgraph             --------------------------
	.section	.nv.callgraph,"",@"SHT_CUDA_CALLGRAPH"
	.align	4
	.sectionentsize	8
	.align		4
        /*0000*/ 	.word	0x00000000
	.align		4
        /*0004*/ 	.word	0xffffffff
	.align		4
        /*0008*/ 	.word	index@(_ZN7cutlass13device_kernelINS_4gemm6kernel13GemmUniversalIN4cute5tupleIJiiiiEEENS1_10collective13CollectiveMmaINS1_35MainloopSm100TmaUmmaWarpSpecializedILi5ELi2ELi4ENS5_IJNS4_1CILi1EEESB_SB_EEEEENS5_IJNSA_ILi64EEESE_NSA_ILi32EEEEEEaNS5_IJlSB_lEEEaSH_NS4_8TiledMMAINS4_8MMA_AtomIJNS4_15SM100_MMA_S8_SSIaaiLi64ELi64ELNS4_4UMMA5MajorE0ELSM_0ELNSL_8SaturateE0EEEEEENS4_6LayoutISC_NS5_IJNSA_ILi0EEESR_SR_EEEEENS5_IJNS4_10UnderscoreESU_SU_EEEEENS4_13SM90_TMA_LOADENS4_14ComposedLayoutINS4_7SwizzleILi1ELi4ELi3EEENS4_18smem_ptr_flag_bitsILi8EEENSQ_INS5_IJNSA_ILi8EEESF_EEENS5_IJSF_SB_EEEEEEEvNS4_8identityESX_S17_vS18_EENS_8epilogue10collective18CollectiveEpilogueINS1A_23Sm100TmaWarpSpecializedILi1ELi1ELi32ELb0ELb0EEEJSG_NS5_IJNSQ_ISE_SB_EES1F_EEEaSH_aSH_NS1A_6fusion15FusionCallbacksIS1E_NS1H_17LinearCombinationIaiaiLNS_15FloatRoundStyleE2EEESG_S1G_JEEENS4_5SM1004TMEM4LOAD26SM100_TMEM_LOAD_16dp32b32xESX_NSY_INSZ_ILi2ELi4ELi3EEES12_NSQ_INS5_IJS13_SE_EEENS5_IJSE_SB_EEEEEEENS4_39AutoVectorizingCopyWithAssumedAlignmentILi128EEENS4_14SM90_TMA_STOREES1V_S1X_S1X_EEEvvEEEEvNT_6ParamsE)
	.align		4
        /*000c*/ 	.word	index@(__assertfail)
	.align		4
        /*0010*/ 	.word	0x00000000
	.align		4
        /*0014*/ 	.word	0xfffffffe
	.align		4
        /*0018*/ 	.word	0x00000000
	.align		4
        /*001c*/ 	.word	0xfffffffd
	.align		4
        /*0020*/ 	.word	0x00000000
	.align		4
        /*0024*/ 	.word	0xfffffffc


//--------------------- .nv.constant4             --------------------------
	.section	.nv.constant4,"a",@progbits
	.align	8
	.align		8
.nv.constant4:
        /*0000*/ 	.dword	__assertfail
	.align		8
        /*0008*/ 	.dword	__unnamed_1
	.align		8
        /*0010*/ 	.dword	__unnamed_2
	.align		8
        /*0018*/ 	.dword	_ZN40_INTERNAL_6e664dac_4_k_cu_c0089972_217244cuda3std3__45__cpo5beginE
	.align		8
        /*0020*/ 	.dword	_ZN40_INTERNAL_6e664dac_4_k_cu_c0089972_217244cuda3std3__45__cpo3endE
	.align		8
        /*0028*/ 	.dword	_ZN40_INTERNAL_6e664dac_4_k_cu_c0089972_217244cuda3std3__45__cpo6cbeginE
	.align		8
        /*0030*/ 	.dword	_ZN40_INTERNAL_6e664dac_4_k_cu_c0089972_217244cuda3std3__45__cpo4cendE
	.align		8
        /*0038*/ 	.dword	_ZN40_INTERNAL_6e664dac_4_k_cu_c0089972_217244cuda3std3__442_GLOBAL__N__6e664dac_4_k_cu_c0089972_217246ignoreE
	.align		8
        /*0040*/ 	.dword	_ZN40_INTERNAL_6e664dac_4_k_cu_c0089972_217244cuda3std3__419piecewise_constructE
	.align		8
        /*0048*/ 	.dword	_ZN40_INTERNAL_6e664dac_4_k_cu_c0089972_217244cuda3std3__48in_placeE
	.align		8
        /*0050*/ 	.dword	_ZN40_INTERNAL_6e664dac_4_k_cu_c0089972_217244cuda3std6ranges3__45__cpo4swapE
	.align		8
        /*0058*/ 	.dword	_ZN40_INTERNAL_6e664dac_4_k_cu_c0089972_217244cuda3std6ranges3__45__cpo9iter_moveE
	.align		8
        /*0060*/ 	.dword	_ZN40_INTERNAL_6e664dac_4_k_cu_c0089972_217244cute7productE
	.align		8
        /*0068*/ 	.dword	_ZN40_INTERNAL_6e664dac_4_k_cu_c0089972_217244cute1_E
	.align		8
        /*0070*/ 	.dword	$str$25
	.align		8
        /*0078*/ 	.dword	$str$26
	.align		8
        /*0080*/ 	.dword	$str$27
	.align		8
        /*0088*/ 	.dword	$str$28


//--------------------- .text._ZN7cutlass13device_kernelINS_4gemm6kernel13GemmUniversalIN4cute5tupleIJiiiiEEENS1_10collective13CollectiveMmaINS1_35MainloopSm100TmaUmmaWarpSpecializedILi5ELi2ELi4ENS5_IJNS4_1CILi1EEESB_SB_EEEEENS5_IJNSA_ILi64EEESE_NSA_ILi32EEEEEEaNS5_IJlSB_lEEEaSH_NS4_8TiledMMAINS4_8MMA_AtomIJNS4_15SM100_MMA_S8_SSIaaiLi64ELi64ELNS4_4UMMA5MajorE0ELSM_0ELNSL_8SaturateE0EEEEEENS4_6LayoutISC_NS5_IJNSA_ILi0EEESR_SR_EEEEENS5_IJNS4_10UnderscoreESU_SU_EEEEENS4_13SM90_TMA_LOADENS4_14ComposedLayoutINS4_7SwizzleILi1ELi4ELi3EEENS4_18smem_ptr_flag_bitsILi8EEENSQ_INS5_IJNSA_ILi8EEESF_EEENS5_IJSF_SB_EEEEEEEvNS4_8identityESX_S17_vS18_EENS_8epilogue10collective18CollectiveEpilogueINS1A_23Sm100TmaWarpSpecializedILi1ELi1ELi32ELb0ELb0EEEJSG_NS5_IJNSQ_ISE_SB_EES1F_EEEaSH_aSH_NS1A_6fusion15FusionCallbacksIS1E_NS1H_17LinearCombinationIaiaiLNS_15FloatRoundStyleE2EEESG_S1G_JEEENS4_5SM1004TMEM4LOAD26SM100_TMEM_LOAD_16dp32b32xESX_NSY_INSZ_ILi2ELi4ELi3EEES12_NSQ_INS5_IJS13_SE_EEENS5_IJSE_SB_EEEEEEENS4_39AutoVectorizingCopyWithAssumedAlignmentILi128EEENS4_14SM90_TMA_STOREES1V_S1X_S1X_EEEvvEEEEvNT_6ParamsE --------------------------
	.section	.text._ZN7cutlass13device_kernelINS_4gemm6kernel13GemmUniversalIN4cute5tupleIJiiiiEEENS1_10collective13CollectiveMmaINS1_35MainloopSm100TmaUmmaWarpSpecializedILi5ELi2ELi4ENS5_IJNS4_1CILi1EEESB_SB_EEEEENS5_IJNSA_ILi64EEESE_NSA_ILi32EEEEEEaNS5_IJlSB_lEEEaSH_NS4_8TiledMMAINS4_8MMA_AtomIJNS4_15SM100_MMA_S8_SSIaaiLi64ELi64ELNS4_4UMMA5MajorE0ELSM_0ELNSL_8SaturateE0EEEEEENS4_6LayoutISC_NS5_IJNSA_ILi0EEESR_SR_EEEEENS5_IJNS4_10UnderscoreESU_SU_EEEEENS4_13SM90_TMA_LOADENS4_14ComposedLayoutINS4_7SwizzleILi1ELi4ELi3EEENS4_18smem_ptr_flag_bitsILi8EEENSQ_INS5_IJNSA_ILi8EEESF_EEENS5_IJSF_SB_EEEEEEEvNS4_8identityESX_S17_vS18_EENS_8epilogue10collective18CollectiveEpilogueINS1A_23Sm100TmaWarpSpecializedILi1ELi1ELi32ELb0ELb0EEEJSG_NS5_IJNSQ_ISE_SB_EES1F_EEEaSH_aSH_NS1A_6fusion15FusionCallbacksIS1E_NS1H_17LinearCombinationIaiaiLNS_15FloatRoundStyleE2EEESG_S1G_JEEENS4_5SM1004TMEM4LOAD26SM100_TMEM_LOAD_16dp32b32xESX_NSY_INSZ_ILi2ELi4ELi3EEES12_NSQ_INS5_IJS13_SE_EEENS5_IJSE_SB_EEEEEEENS4_39AutoVectorizingCopyWithAssumedAlignmentILi128EEENS4_14SM90_TMA_STOREES1V_S1X_S1X_EEEvvEEEEvNT_6ParamsE,"ax",@progbits
	.align	128
.text._ZN7cutlass13device_kernelINS_4gemm6kernel13GemmUniversalIN4cute5tupleIJiiiiEEENS1_10collective13CollectiveMmaINS1_35MainloopSm100TmaUmmaWarpSpecializedILi5ELi2ELi4ENS5_IJNS4_1CILi1EEESB_SB_EEEEENS5_IJNSA_ILi64EEESE_NSA_ILi32EEEEEEaNS5_IJlSB_lEEEaSH_NS4_8TiledMMAINS4_8MMA_AtomIJNS4_15SM100_MMA_S8_SSIaaiLi64ELi64ELNS4_4UMMA5MajorE0ELSM_0ELNSL_8SaturateE0EEEEEENS4_6LayoutISC_NS5_IJNSA_ILi0EEESR_SR_EEEEENS5_IJNS4_10UnderscoreESU_SU_EEEEENS4_13SM90_TMA_LOADENS4_14ComposedLayoutINS4_7SwizzleILi1ELi4ELi3EEENS4_18smem_ptr_flag_bitsILi8EEENSQ_INS5_IJNSA_ILi8EEESF_EEENS5_IJSF_SB_EEEEEEEvNS4_8identityESX_S17_vS18_EENS_8epilogue10collective18CollectiveEpilogueINS1A_23Sm100TmaWarpSpecializedILi1ELi1ELi32ELb0ELb0EEEJSG_NS5_IJNSQ_ISE_SB_EES1F_EEEaSH_aSH_NS1A_6fusion15FusionCallbacksIS1E_NS1H_17LinearCombinationIaiaiLNS_15FloatRoundStyleE2EEESG_S1G_JEEENS4_5SM1004TMEM4LOAD26SM100_TMEM_LOAD_16dp32b32xESX_NSY_INSZ_ILi2ELi4ELi3EEES12_NSQ_INS5_IJS13_SE_EEENS5_IJSE_SB_EEEEEEENS4_39AutoVectorizingCopyWithAssumedAlignmentILi128EEENS4_14SM90_TMA_STOREES1V_S1X_S1X_EEEvvEEEEvNT_6ParamsE:
        .type           _ZN7cutlass13device_kernelINS_4gemm6kernel13GemmUniversalIN4cute5tupleIJiiiiEEENS1_10collective13CollectiveMmaINS1_35MainloopSm100TmaUmmaWarpSpecializedILi5ELi2ELi4ENS5_IJNS4_1CILi1EEESB_SB_EEEEENS5_IJNSA_ILi64EEESE_NSA_ILi32EEEEEEaNS5_IJlSB_lEEEaSH_NS4_8TiledMMAINS4_8MMA_AtomIJNS4_15SM100_MMA_S8_SSIaaiLi64ELi64ELNS4_4UMMA5MajorE0ELSM_0ELNSL_8SaturateE0EEEEEENS4_6LayoutISC_NS5_IJNSA_ILi0EEESR_SR_EEEEENS5_IJNS4_10UnderscoreESU_SU_EEEEENS4_13SM90_TMA_LOADENS4_14ComposedLayoutINS4_7SwizzleILi1ELi4ELi3EEENS4_18smem_ptr_flag_bitsILi8EEENSQ_INS5_IJNSA_ILi8EEESF_EEENS5_IJSF_SB_EEEEEEEvNS4_8identityESX_S17_vS18_EENS_8epilogue10collective18CollectiveEpilogueINS1A_23Sm100TmaWarpSpecializedILi1ELi1ELi32ELb0ELb0EEEJSG_NS5_IJNSQ_ISE_SB_EES1F_EEEaSH_aSH_NS1A_6fusion15FusionCallbacksIS1E_NS1H_17LinearCombinationIaiaiLNS_15FloatRoundStyleE2EEESG_S1G_JEEENS4_5SM1004TMEM4LOAD26SM100_TMEM_LOAD_16dp32b32xESX_NSY_INSZ_ILi2ELi4ELi3EEES12_NSQ_INS5_IJS13_SE_EEENS5_IJSE_SB_EEEEEEENS4_39AutoVectorizingCopyWithAssumedAlignmentILi128EEENS4_14SM90_TMA_STOREES1V_S1X_S1X_EEEvvEEEEvNT_6ParamsE,@function
        .size           _ZN7cutlass13device_kernelINS_4gemm6kernel13GemmUniversalIN4cute5tupleIJiiiiEEENS1_10collective13CollectiveMmaINS1_35MainloopSm100TmaUmmaWarpSpecializedILi5ELi2ELi4ENS5_IJNS4_1CILi1EEESB_SB_EEEEENS5_IJNSA_ILi64EEESE_NSA_ILi32EEEEEEaNS5_IJlSB_lEEEaSH_NS4_8TiledMMAINS4_8MMA_AtomIJNS4_15SM100_MMA_S8_SSIaaiLi64ELi64ELNS4_4UMMA5MajorE0ELSM_0ELNSL_8SaturateE0EEEEEENS4_6LayoutISC_NS5_IJNSA_ILi0EEESR_SR_EEEEENS5_IJNS4_10UnderscoreESU_SU_EEEEENS4_13SM90_TMA_LOADENS4_14ComposedLayoutINS4_7SwizzleILi1ELi4ELi3EEENS4_18smem_ptr_flag_bitsILi8EEENSQ_INS5_IJNSA_ILi8EEESF_EEENS5_IJSF_SB_EEEEEEEvNS4_8identityESX_S17_vS18_EENS_8epilogue10collective18CollectiveEpilogueINS1A_23Sm100TmaWarpSpecializedILi1ELi1ELi32ELb0ELb0EEEJSG_NS5_IJNSQ_ISE_SB_EES1F_EEEaSH_aSH_NS1A_6fusion15FusionCallbacksIS1E_NS1H_17LinearCombinationIaiaiLNS_15FloatRoundStyleE2EEESG_S1G_JEEENS4_5SM1004TMEM4LOAD26SM100_TMEM_LOAD_16dp32b32xESX_NSY_INSZ_ILi2ELi4ELi3EEES12_NSQ_INS5_IJS13_SE_EEENS5_IJSE_SB_EEEEEEENS4_39AutoVectorizingCopyWithAssumedAlignmentILi128EEENS4_14SM90_TMA_STOREES1V_S1X_S1X_EEEvvEEEEvNT_6ParamsE,(.L_x_131 - _ZN7cutlass13device_kernelINS_4gemm6kernel13GemmUniversalIN4cute5tupleIJiiiiEEENS1_10collective13CollectiveMmaINS1_35MainloopSm100TmaUmmaWarpSpecializedILi5ELi2ELi4ENS5_IJNS4_1CILi1EEESB_SB_EEEEENS5_IJNSA_ILi64EEESE_NSA_ILi32EEEEEEaNS5_IJlSB_lEEEaSH_NS4_8TiledMMAINS4_8MMA_AtomIJNS4_15SM100_MMA_S8_SSIaaiLi64ELi64ELNS4_4UMMA5MajorE0ELSM_0ELNSL_8SaturateE0EEEEEENS4_6LayoutISC_NS5_IJNSA_ILi0EEESR_SR_EEEEENS5_IJNS4_10UnderscoreESU_SU_EEEEENS4_13SM90_TMA_LOADENS4_14ComposedLayoutINS4_7SwizzleILi1ELi4ELi3EEENS4_18smem_ptr_flag_bitsILi8EEENSQ_INS5_IJNSA_ILi8EEESF_EEENS5_IJSF_SB_EEEEEEEvNS4_8identityESX_S17_vS18_EENS_8epilogue10collective18CollectiveEpilogueINS1A_23Sm100TmaWarpSpecializedILi1ELi1ELi32ELb0ELb0EEEJSG_NS5_IJNSQ_ISE_SB_EES1F_EEEaSH_aSH_NS1A_6fusion15FusionCallbacksIS1E_NS1H_17LinearCombinationIaiaiLNS_15FloatRoundStyleE2EEESG_S1G_JEEENS4_5SM1004TMEM4LOAD26SM100_TMEM_LOAD_16dp32b32xESX_NSY_INSZ_ILi2ELi4ELi3EEES12_NSQ_INS5_IJS13_SE_EEENS5_IJSE_SB_EEEEEEENS4_39AutoVectorizingCopyWithAssumedAlignmentILi128EEENS4_14SM90_TMA_STOREES1V_S1X_S1X_EEEvvEEEEvNT_6ParamsE)
        .other          _ZN7cutlass13device_kernelINS_4gemm6kernel13GemmUniversalIN4cute5tupleIJiiiiEEENS1_10collective13CollectiveMmaINS1_35MainloopSm100TmaUmmaWarpSpecializedILi5ELi2ELi4ENS5_IJNS4_1CILi1EEESB_SB_EEEEENS5_IJNSA_ILi64EEESE_NSA_ILi32EEEEEEaNS5_IJlSB_lEEEaSH_NS4_8TiledMMAINS4_8MMA_AtomIJNS4_15SM100_MMA_S8_SSIaaiLi64ELi64ELNS4_4UMMA5MajorE0ELSM_0ELNSL_8SaturateE0EEEEEENS4_6LayoutISC_NS5_IJNSA_ILi0EEESR_SR_EEEEENS5_IJNS4_10UnderscoreESU_SU_EEEEENS4_13SM90_TMA_LOADENS4_14ComposedLayoutINS4_7SwizzleILi1ELi4ELi3EEENS4_18smem_ptr_flag_bitsILi8EEENSQ_INS5_IJNSA_ILi8EEESF_EEENS5_IJSF_SB_EEEEEEEvNS4_8identityESX_S17_vS18_EENS_8epilogue10collective18CollectiveEpilogueINS1A_23Sm100TmaWarpSpecializedILi1ELi1ELi32ELb0ELb0EEEJSG_NS5_IJNSQ_ISE_SB_EES1F_EEEaSH_aSH_NS1A_6fusion15FusionCallbacksIS1E_NS1H_17LinearCombinationIaiaiLNS_15FloatRoundStyleE2EEESG_S1G_JEEENS4_5SM1004TMEM4LOAD26SM100_TMEM_LOAD_16dp32b32xESX_NSY_INSZ_ILi2ELi4ELi3EEES12_NSQ_INS5_IJS13_SE_EEENS5_IJSE_SB_EEEEEEENS4_39AutoVectorizingCopyWithAssumedAlignmentILi128EEENS4_14SM90_TMA_STOREES1V_S1X_S1X_EEEvvEEEEvNT_6ParamsE,@"STO_CUDA_ENTRY STV_DEFAULT"
_ZN7cutlass13device_kernelINS_4gemm6kernel13GemmUniversalIN4cute5tupleIJiiiiEEENS1_10collective13CollectiveMmaINS1_35MainloopSm100TmaUmmaWarpSpecializedILi5ELi2ELi4ENS5_IJNS4_1CILi1EEESB_SB_EEEEENS5_IJNSA_ILi64EEESE_NSA_ILi32EEEEEEaNS5_IJlSB_lEEEaSH_NS4_8TiledMMAINS4_8MMA_AtomIJNS4_15SM100_MMA_S8_SSIaaiLi64ELi64ELNS4_4UMMA5MajorE0ELSM_0ELNSL_8SaturateE0EEEEEENS4_6LayoutISC_NS5_IJNSA_ILi0EEESR_SR_EEEEENS5_IJNS4_10UnderscoreESU_SU_EEEEENS4_13SM90_TMA_LOADENS4_14ComposedLayoutINS4_7SwizzleILi1ELi4ELi3EEENS4_18smem_ptr_flag_bitsILi8EEENSQ_INS5_IJNSA_ILi8EEESF_EEENS5_IJSF_SB_EEEEEEEvNS4_8identityESX_S17_vS18_EENS_8epilogue10collective18CollectiveEpilogueINS1A_23Sm100TmaWarpSpecializedILi1ELi1ELi32ELb0ELb0EEEJSG_NS5_IJNSQ_ISE_SB_EES1F_EEEaSH_aSH_NS1A_6fusion15FusionCallbacksIS1E_NS1H_17LinearCombinationIaiaiLNS_15FloatRoundStyleE2EEESG_S1G_JEEENS4_5SM1004TMEM4LOAD26SM100_TMEM_LOAD_16dp32b32xESX_NSY_INSZ_ILi2ELi4ELi3EEES12_NSQ_INS5_IJS13_SE_EEENS5_IJSE_SB_EEEEEEENS4_39AutoVectorizingCopyWithAssumedAlignmentILi128EEENS4_14SM90_TMA_STOREES1V_S1X_S1X_EEEvvEEEEvNT_6ParamsE:
[----:B------:R-:W1:Y:S01]  /*0000*/  LDC R1, c[0x0][0x37c] ;  /* 0x0000df00ff017b82 */ /* 0x000e620000000800 */
[----:B------:R-:W2:Y:S01]  /*0010*/  S2R R103, SR_TID.X ;  /* 0x0000000000677919 */ /* 0x000ea20000002100 */
[----:B------:R-:W3:Y:S01]  /*0020*/  LDCU.64 UR4, c[0x0][0x890] ;  /* 0x00011200ff0477ac */ /* 0x000ee20008000a00 */
[----:B------:R-:W-:Y:S02]  /*0030*/  PRMT R98, RZ, 0x7610, R98 ;  /* 0x00007610ff627816 */ /* 0x000fe40000000062 */
[----:B------:R-:W-:Y:S01]  /*0040*/  ELECT P5, URZ, PT ;  /* 0x0000000000ff782f */ /* 0x000fe200038a0000 */
[----:B------:R-:W4:Y:S01]  /*0050*/  LDCU.64 UR40, c[0x0][0x358] ;  /* 0x00006b00ff2877ac */ /* 0x000f220008000a00 */
[----:B---3--:R-:W-:-:S04]  /*0060*/  UISETP.NE.U32.AND UP0, UPT, UR4, URZ, UPT ;  /* 0x000000ff0400728c */ /* 0x008fc8000bf05070 */
[----:B------:R-:W-:Y:S01]  /*0070*/  UISETP.NE.AND.EX UP0, UPT, UR5, URZ, UPT, UP0 ;  /* 0x000000ff0500728c */ /* 0x000fe2000bf05300 */
[----:B--2---:R-:W-:-:S05]  /*0080*/  SHF.R.U32.HI R106, RZ, 0x5, R103 ;  /* 0x00000005ff6a7819 */ /* 0x004fca0000011667 */
[----:B------:R-:W2:Y:S02]  /*0090*/  SHFL.IDX PT, R0, R106, RZ, 0x1f ;  /* 0x00001fff6a007589 */ /* 0x000ea400000e0000 */
[----:B--2---:R-:W-:Y:S01]  /*00a0*/  R2UR UR8, R0 ;  /* 0x00000000000872ca */ /* 0x004fe200000e0000 */
[----:B-1--4-:R-:W-:-:S14]  /*00b0*/  BRA.U UP0, `(.L_x_0) ;  /* 0x00000001002c7547 */ /* 0x012fdc000b800000 */
[----:B------:R-:W1:Y:S02]  /*00c0*/  LDCU.64 UR6, c[0x0][0x888] ;  /* 0x00011100ff0677ac */ /* 0x000e640008000a00 */
[----:B-1----:R-:W-:-:S04]  /*00d0*/  UISETP.NE.U32.AND UP0, UPT, UR6, URZ, UPT ;  /* 0x000000ff0600728c */ /* 0x002fc8000bf05070 */
[----:B------:R-:W-:-:S09]  /*00e0*/  UISETP.NE.AND.EX UP0, UPT, UR7, URZ, UPT, UP0 ;  /* 0x000000ff0700728c */ /* 0x000fd2000bf05300 */
[----:B------:R-:W-:Y:S05]  /*00f0*/  BRA.U !UP0, `(.L_x_1) ;  /* 0x0000000108107547 */ /* 0x000fea000b800000 */
[----:B------:R-:W1:Y:S02]  /*0100*/  LDC.64 R48, c[0x0][0x888] ;  /* 0x00022200ff307b82 */ /* 0x000e640000000a00 */
[----:B-1----:R1:W5:Y:S01]  /*0110*/  LDG.E R48, desc[UR40][R48.64] ;  /* 0x0000002830307981 */ /* 0x002362000c1e1900 */
[----:B------:R-:W-:Y:S01]  /*0120*/  HFMA2 R98, -RZ, RZ, 0, 5.9604644775390625e-08 ;  /* 0x00000001ff627431 */ /* 0x000fe200000001ff */
[----:B------:R-:W-:Y:S05]  /*0130*/  BRA `(.L_x_0) ;  /* 0x00000000000c7947 */ /* 0x000fea0003800000 */
.L_x_1:
[----:B------:R-:W1:Y:S01]  /*0140*/  LDCU UR6, c[0x0][0x880] ;  /* 0x00011000ff0677ac */ /* 0x000e620008000800 */
[----:B------:R-:W-:Y:S01]  /*0150*/  HFMA2 R98, -RZ, RZ, 0, 5.9604644775390625e-08 ;  /* 0x00000001ff627431 */ /* 0x000fe200000001ff */
[----:B-1----:R-:W-:-:S07]  /*0160*/  MOV R48, UR6 ;  /* 0x0000000600307c02 */ /* 0x002fce0008000f00 */
.L_x_0:
[----:B------:R-:W2:Y:S02]  /*0170*/  LDCU.64 UR6, c[0x0][0x8b0] ;  /* 0x00011600ff0677ac */ /* 0x000ea40008000a00 */
[----:B--2---:R-:W-:-:S04]  /*0180*/  UISETP.NE.U32.AND UP0, UPT, UR6, URZ, UPT ;  /* 0x000000ff0600728c */ /* 0x004fc8000bf05070 */
[----:B------:R-:W-:-:S09]  /*0190*/  UISETP.NE.AND.EX UP0, UPT, UR7, URZ, UPT, UP0 ;  /* 0x000000ff0700728c */ /* 0x000fd2000bf05300 */
[----:B------:R-:W-:Y:S05]  /*01a0*/  BRA.U UP0, `(.L_x_2) ;  /* 0x0000000100247547 */ /* 0x000fea000b800000 */
[----:B------:R-:W2:Y:S02]  /*01b0*/  LDCU.64 UR6, c[0x0][0x8a8] ;  /* 0x00011500ff0677ac */ /* 0x000ea40008000a00 */
[----:B--2---:R-:W-:-:S04]  /*01c0*/  UISETP.NE.U32.AND UP0, UPT, UR6, URZ, UPT ;  /* 0x000000ff0600728c */ /* 0x004fc8000bf05070 */
[----:B------:R-:W-:-:S09]  /*01d0*/  UISETP.NE.AND.EX UP0, UPT, UR7, URZ, UPT, UP0 ;  /* 0x000000ff0700728c */ /* 0x000fd2000bf05300 */
[----:B------:R-:W-:Y:S05]  /*01e0*/  BRA.U !UP0, `(.L_x_3) ;  /* 0x00000001080c7547 */ /* 0x000fea000b800000 */
[----:B------:R-:W2:Y:S02]  /*01f0*/  LDC.64 R2, c[0x0][0x8a8] ;  /* 0x00022a00ff027b82 */ /* 0x000ea40000000a00 */
[----:B--2---:R2:W5:Y:S01]  /*0200*/  LDG.E R47, desc[UR40][R2.64] ;  /* 0x00000028022f7981 */ /* 0x004562000c1e1900 */
[----:B------:R-:W-:Y:S05]  /*0210*/  BRA `(.L_x_2) ;  /* 0x0000000000087947 */ /* 0x000fea0003800000 */
.L_x_3:
[----:B------:R-:W2:Y:S02]  /*0220*/  LDCU UR6, c[0x0][0x8a0] ;  /* 0x00011400ff0677ac */ /* 0x000ea40008000800 */
[----:B--2---:R-:W-:Y:S02]  /*0230*/  MOV R47, UR6 ;  /* 0x00000006002f7c02 */ /* 0x004fe40008000f00 */
.L_x_2:
[----:B------:R-:W-:Y:S01]  /*0240*/  IMAD.U32 R0, RZ, RZ, UR8 ;  /* 0x00000008ff007e24 */ /* 0x000fe2000f8e00ff */
[----:B------:R-:W-:Y:S04]  /*0250*/  BSSY.RECONVERGENT B0, `(.L_x_4) ;  /* 0x000000c000007945 */ /* 0x000fe80003800200 */
[C---:B------:R-:W-:Y:S02]  /*0260*/  ISETP.NE.OR P1, PT, R0.reuse, 0x1, !P5 ;  /* 0x000000010000780c */ /* 0x040fe40006f25670 */
[----:B------:R-:W-:-:S11]  /*0270*/  ISETP.NE.OR P0, PT, R0, 0x3, !P5 ;  /* 0x000000030000780c */ /* 0x000fd60006f05670 */
[----:B------:R-:W-:Y:S05]  /*0280*/  @P1 BRA `(.L_x_5) ;  /* 0x0000000000201947 */ /* 0x000fea0003800000 */
[----:B------:R-:W3:Y:S02]  /*0290*/  LDCU.64 UR6, c[0x0][0x348] ;  /* 0x00006900ff0677ac */ /* 0x000ee40008000a00 */
[----:B---3--:R-:W-:Y:S02]  /*02a0*/  UIADD3 UR10, UP1, UPT, UR6, 0x80, URZ ;  /* 0x00000080060a7890 */ /* 0x008fe4000ff3e0ff */
[----:B------:R-:W-:Y:S02]  /*02b0*/  UIADD3 UR6, UP0, UPT, UR6, 0x180, URZ ;  /* 0x0000018006067890 */ /* 0x000fe4000ff1e0ff */
[----:B------:R-:W-:Y:S02]  /*02c0*/  UIADD3.X UR11, UPT, UPT, URZ, UR7, URZ, UP1, !UPT ;  /* 0x00000007ff0b7290 */ /* 0x000fe40008ffe4ff */
[----:B------:R-:W-:-:S07]  /*02d0*/  UIADD3.X UR7, UPT, UPT, URZ, UR7, URZ, UP0, !UPT ;  /* 0x00000007ff077290 */ /* 0x000fce00087fe4ff */
[----:B------:R3:W-:Y:S02]  /*02e0*/  UTMACCTL.PF [UR10] ;  /* 0x000000000a0079b9 */ /* 0x0007e40008040000 */
[----:B------:R3:W-:Y:S02]  /*02f0*/  UTMACCTL.PF [UR6] ;  /* 0x00000000060079b9 */ /* 0x0007e40008040000 */
[----:B---3--:R-:W-:Y:S01]  /*0300*/  NOP ;  /* 0x0000000000007918 */ /* 0x008fe20000000000 */
.L_x_5:
[----:B------:R-:W-:Y:S05]  /*0310*/  BSYNC.RECONVERGENT B0 ;  /* 0x0000000000007941 */ /* 0x000fea0003800200 */
.L_x_4:
[----:B------:R-:W-:Y:S04]  /*0320*/  BSSY.RECONVERGENT B0, `(.L_x_6) ;  /* 0x000000a000007945 */ /* 0x000fe80003800200 */
        /* <DEDUP_REMOVED lines=9> */
.L_x_7:
[----:B------:R-:W-:Y:S05]  /*03c0*/  BSYNC.RECONVERGENT B0 ;  /* 0x0000000000007941 */ /* 0x000fea0003800200 */
.L_x_6:
[----:B------:R-:W3:Y:S01]  /*03d0*/  LDCU.64 UR6, c[0x0][0x888] ;  /* 0x00011100ff0677ac */ /* 0x000ee20008000a00 */
[----:B------:R-:W-:Y:S02]  /*03e0*/  UISETP.EQ.U32.AND UP1, UPT, UR4, URZ, UPT ;  /* 0x000000ff0400728c */ /* 0x000fe4000bf22070 */
[----:B------:R-:W-:Y:S02]  /*03f0*/  UPLOP3.LUT UP2, UPT, UPT, UPT, UPT, 0x80, 0x8 ;  /* 0x000000000008789c */ /* 0x000fe40003f4f070 */
[----:B---3--:R-:W-:-:S04]  /*0400*/  UISETP.NE.U32.AND UP0, UPT, UR6, URZ, UPT ;  /* 0x000000ff0600728c */ /* 0x008fc8000bf05070 */
[----:B------:R-:W-:-:S04]  /*0410*/  UISETP.NE.AND.EX UP0, UPT, UR7, URZ, UPT, UP0 ;  /* 0x000000ff0700728c */ /* 0x000fc8000bf05300 */
[----:B------:R-:W-:-:S04]  /*0420*/  UISETP.EQ.OR.EX UP3, UPT, UR5, URZ, !UP0, UP1 ;  /* 0x000000ff0500728c */ /* 0x000fc8000c762710 */
[----:B------:R-:W-:-:S05]  /*0430*/  UP2UR UR44, UPR, URZ, 0x8 ;  /* 0x00000008ff2c7883 */ /* 0x000fca0008000000 */
[----:B------:R-:W-:Y:S07]  /*0440*/  BRA.U !UP3, `(.L_x_8) ;  /* 0x000000010b207547 */ /* 0x000fee000b800000 */
[----:B-----5:R-:W-:Y:S01]  /*0450*/  R2UR UR6, R48 ;  /* 0x00000000300672ca */ /* 0x020fe200000e0000 */
[----:B------:R-:W-:Y:S02]  /*0460*/  UISETP.NE.U32.AND UP2, UPT, UR4, URZ, UPT ;  /* 0x000000ff0400728c */ /* 0x000fe4000bf45070 */
[----:B------:R-:W-:Y:S02]  /*0470*/  USEL UR4, URZ, 0xffffffff, UP0 ;  /* 0xffffffffff047887 */ /* 0x000fe40008000000 */
[----:B------:R-:W-:-:S08]  /*0480*/  UISETP.NE.AND.EX UP2, UPT, UR5, URZ, UPT, UP2 ;  /* 0x000000ff0500728c */ /* 0x000fd0000bf45320 */
[----:B------:R-:W-:-:S04]  /*0490*/  UISETP.NE.AND UP1, UPT, UR6, URZ, UPT ;  /* 0x000000ff0600728c */ /* 0x000fc8000bf25270 */
[----:B------:R-:W-:-:S04]  /*04a0*/  @!UP2 USEL UR4, URZ, 0xffffffff, UP1 ;  /* 0xffffffffff04a887 */ /* 0x000fc80008800000 */
[----:B------:R-:W-:-:S04]  /*04b0*/  ULOP3.LUT UR4, UR4, 0x1, URZ, 0xc0, !UPT ;  /* 0x0000000104047892 */ /* 0x000fc8000f8ec0ff */
[----:B------:R-:W-:-:S11]  /*04c0*/  UISETP.NE.U32.AND UP2, UPT, UR4, 0x1, UPT ;  /* 0x000000010400788c */ /* 0x000fd6000bf45070 */
.L_x_8:
[----:B--2---:R-:W2:Y:S01]  /*04d0*/  SHFL.IDX PT, R2, R106, RZ, 0x1f ;  /* 0x00001fff6a027589 */ /* 0x004ea200000e0000 */
[----:B------:R-:W-:-:S04]  /*04e0*/  UISETP.NE.AND UP1, UPT, UR8, 0x2, UPT ;  /* 0x000000020800788c */ /* 0x000fc8000bf25270 */
[----:B------:R-:W-:Y:S01]  /*04f0*/  USEL UR13, URZ, 0x1, UP1 ;  /* 0x00000001ff0d7887 */ /* 0x000fe20008800000 */
[----:B--2---:R-:W-:-:S13]  /*0500*/  ISETP.NE.AND P0, PT, R2, RZ, PT ;  /* 0x000000ff0200720c */ /* 0x004fda0003f05270 */
[----:B------:R-:W-:Y:S05]  /*0510*/  @P0 BRA `(.L_x_9) ;  /* 0x0000000000500947 */ /* 0x000fea0003800000 */
[----:B------:R-:W2:Y:S01]  /*0520*/  S2UR UR5, SR_CgaCtaId ;  /* 0x00000000000579c3 */ /* 0x000ea20000008800 */
[----:B------:R-:W-:Y:S01]  /*0530*/  UMOV UR6, 0x400 ;  /* 0x0000040000067882 */ /* 0x000fe20000000000 */
[----:B------:R-:W-:Y:S01]  /*0540*/  UMOV UR4, 0x1 ;  /* 0x0000000100047882 */ /* 0x000fe20000000000 */
[----:B------:R-:W-:Y:S01]  /*0550*/  ELECT P0, URZ, PT ;  /* 0x0000000000ff782f */ /* 0x000fe20003800000 */
[----:B--2---:R-:W-:Y:S02]  /*0560*/  ULEA UR5, UR5, UR6, 0x18 ;  /* 0x0000000605057291 */ /* 0x004fe4000f8ec0ff */
[----:B------:R-:W-:-:S04]  /*0570*/  UIADD3 UR6, UPT, UPT, -UR4, 0x100000, URZ ;  /* 0x0010000004067890 */ /* 0x000fc8000fffe1ff */
[----:B------:R-:W-:Y:S02]  /*0580*/  USHF.L.U32 UR7, UR6, 0xb, URZ ;  /* 0x0000000b06077899 */ /* 0x000fe400080006ff */
[----:B------:R-:W-:Y:S01]  /*0590*/  USHF.L.U32 UR6, UR6, 0x1, URZ ;  /* 0x0000000106067899 */ /* 0x000fe200080006ff */
[----:B------:R-:W2:Y:S11]  /*05a0*/  FENCE.VIEW.ASYNC.S ;  /* 0x00000000000073c6 */ /* 0x000eb60000000000 */
[----:B--2---:R2:W3:Y:S01]  /*05b0*/  SYNCS.EXCH.64 URZ, [UR5], UR6 ;  /* 0x0000000605ff75b2 */ /* 0x0044e20008000100 */
[----:B------:R2:W4:Y:S01]  /*05c0*/  SYNCS.EXCH.64 URZ, [UR5+0x28], UR6 ;  /* 0x0000280605ff75b2 */ /* 0x0005220008000100 */
[----:B------:R2:W1:Y:S01]  /*05d0*/  SYNCS.EXCH.64 URZ, [UR5+0x8], UR6 ;  /* 0x0000080605ff75b2 */ /* 0x0004620008000100 */
[----:B------:R2:W1:Y:S01]  /*05e0*/  SYNCS.EXCH.64 URZ, [UR5+0x30], UR6 ;  /* 0x0000300605ff75b2 */ /* 0x0004620008000100 */
[----:B------:R2:W1:Y:S01]  /*05f0*/  SYNCS.EXCH.64 URZ, [UR5+0x10], UR6 ;  /* 0x0000100605ff75b2 */ /* 0x0004620008000100 */
[----:B------:R2:W1:Y:S01]  /*0600*/  SYNCS.EXCH.64 URZ, [UR5+0x38], UR6 ;  /* 0x0000380605ff75b2 */ /* 0x0004620008000100 */
[----:B------:R2:W1:Y:S01]  /*0610*/  SYNCS.EXCH.64 URZ, [UR5+0x18], UR6 ;  /* 0x0000180605ff75b2 */ /* 0x0004620008000100 */
[----:B------:R2:W1:Y:S01]  /*0620*/  SYNCS.EXCH.64 URZ, [UR5+0x40], UR6 ;  /* 0x0000400605ff75b2 */ /* 0x0004620008000100 */
[----:B------:R2:W1:Y:S01]  /*0630*/  SYNCS.EXCH.64 URZ, [UR5+0x20], UR6 ;  /* 0x0000200605ff75b2 */ /* 0x0004620008000100 */
[----:B------:R2:W1:Y:S01]  /*0640*/  SYNCS.EXCH.64 URZ, [UR5+0x48], UR6 ;  /* 0x0000480605ff75b2 */ /* 0x0004620008000100 */
[----:B------:R-:W-:Y:S01]  /*0650*/  NOP ;  /* 0x0000000000007918 */ /* 0x000fe20000000000 */
.L_x_9:
[----:B------:R-:W2:Y:S01]  /*0660*/  SHFL.IDX PT, R2, R106, RZ, 0x1f ;  /* 0x00001fff6a027589 */ /* 0x000ea200000e0000 */
[----:B------:R-:W-:Y:S01]  /*0670*/  NOP ;  /* 0x0000000000007918 */ /* 0x000fe20000000000 */
[----:B--2---:R-:W-:-:S13]  /*0680*/  ISETP.NE.AND P0, PT, R2, 0x1, PT ;  /* 0x000000010200780c */ /* 0x004fda0003f05270 */
[----:B------:R-:W-:Y:S05]  /*0690*/  @P0 BRA `(.L_x_10) ;  /* 0x0000000000400947 */ /* 0x000fea0003800000 */
[----:B------:R-:W2:Y:S01]  /*06a0*/  S2UR UR6, SR_CgaCtaId ;  /* 0x00000000000679c3 */ /* 0x000ea20000008800 */
[----:B------:R-:W-:Y:S01]  /*06b0*/  UMOV UR7, 0x400 ;  /* 0x0000040000077882 */ /* 0x000fe20000000000 */
[----:B------:R-:W-:Y:S01]  /*06c0*/  UMOV UR5, 0x20 ;  /* 0x0000002000057882 */ /* 0x000fe20000000000 */
[----:B------:R-:W-:Y:S01]  /*06d0*/  UMOV UR4, 0x80 ;  /* 0x0000008000047882 */ /* 0x000fe20000000000 */
[----:B------:R-:W-:-:S04]  /*06e0*/  UIADD3 UR10, UPT, UPT, -UR5, 0x100000, URZ ;  /* 0x00100000050a7890 */ /* 0x000fc8000fffe1ff */
[----:B------:R-:W-:Y:S02]  /*06f0*/  USHF.L.U32 UR11, UR10, 0xb, URZ ;  /* 0x0000000b0a0b7899 */ /* 0x000fe400080006ff */
[----:B------:R-:W-:Y:S02]  /*0700*/  USHF.L.U32 UR10, UR10, 0x1, URZ ;  /* 0x000000010a0a7899 */ /* 0x000fe400080006ff */
[----:B------:R-:W-:-:S04]  /*0710*/  UIADD3 UR4, UPT, UPT, -UR4, 0x100000, URZ ;  /* 0x0010000004047890 */ /* 0x000fc8000fffe1ff */
[----:B------:R-:W-:Y:S02]  /*0720*/  USHF.L.U32 UR5, UR4, 0xb, URZ ;  /* 0x0000000b04057899 */ /* 0x000fe400080006ff */
[----:B------:R-:W-:Y:S01]  /*0730*/  USHF.L.U32 UR4, UR4, 0x1, URZ ;  /* 0x0000000104047899 */ /* 0x000fe200080006ff */
[----:B------:R-:W-:Y:S01]  /*0740*/  ELECT P0, URZ, PT ;  /* 0x0000000000ff782f */ /* 0x000fe20003800000 */
[----:B--2---:R-:W-:Y:S01]  /*0750*/  ULEA UR6, UR6, UR7, 0x18 ;  /* 0x0000000706067291 */ /* 0x004fe2000f8ec0ff */
[----:B------:R-:W2:Y:S11]  /*0760*/  FENCE.VIEW.ASYNC.S ;  /* 0x00000000000073c6 */ /* 0x000eb60000000000 */
[----:B--2---:R2:W1:Y:S01]  /*0770*/  SYNCS.EXCH.64 URZ, [UR6+0x50], UR10 ;  /* 0x0000500a06ff75b2 */ /* 0x0044620008000100 */
[----:B------:R2:W1:Y:S01]  /*0780*/  SYNCS.EXCH.64 URZ, [UR6+0x58], UR4 ;  /* 0x0000580406ff75b2 */ /* 0x0004620008000100 */
[----:B------:R-:W-:Y:S01]  /*0790*/  NOP ;  /* 0x0000000000007918 */ /* 0x000fe20000000000 */
.L_x_10:
[----:B------:R-:W3:Y:S01]  /*07a0*/  SHFL.IDX PT, R2, R106, RZ, 0x1f ;  /* 0x00001fff6a027589 */ /* 0x000ee200000e0000 */
[----:B------:R-:W-:Y:S01]  /*07b0*/  NOP ;  /* 0x0000000000007918 */ /* 0x000fe20000000000 */
[----:B---3--:R-:W-:-:S13]  /*07c0*/  ISETP.NE.AND P0, PT, R2, 0x3, PT ;  /* 0x000000030200780c */ /* 0x008fda0003f05270 */
[----:B------:R-:W-:Y:S05]  /*07d0*/  @P0 BRA `(.L_x_11) ;  /* 0x0000000000300947 */ /* 0x000fea0003800000 */
[----:B--2---:R-:W2:Y:S01]  /*07e0*/  S2UR UR5, SR_CgaCtaId ;  /* 0x00000000000579c3 */ /* 0x004ea20000008800 */
        /* <DEDUP_REMOVED lines=8> */
[----:B--2---:R3:W2:Y:S01]  /*0870*/  SYNCS.EXCH.64 URZ, [UR5+0x60], UR6 ;  /* 0x0000600605ff75b2 */ /* 0x0046a20008000100 */
[----:B------:R3:W1:Y:S02]  /*0880*/  SYNCS.EXCH.64 URZ, [UR5+0x68], UR6 ;  /* 0x0000680605ff75b2 */ /* 0x0006640008000100 */
[----:B---3--:R-:W-:Y:S01]  /*0890*/  NOP ;  /* 0x0000000000007918 */ /* 0x008fe20000000000 */
.L_x_11:
[----:B------:R-:W3:Y:S01]  /*08a0*/  SHFL.IDX PT, R2, R106, RZ, 0x1f ;  /* 0x00001fff6a027589 */ /* 0x000ee200000e0000 */
[----:B------:R-:W-:Y:S01]  /*08b0*/  NOP ;  /* 0x0000000000007918 */ /* 0x000fe20000000000 */
[----:B---3--:R-:W-:-:S13]  /*08c0*/  ISETP.NE.AND P0, PT, R2, 0x4, PT ;  /* 0x000000040200780c */ /* 0x008fda0003f05270 */
[----:B------:R-:W-:Y:S05]  /*08d0*/  @P0 BRA `(.L_x_12) ;  /* 0x00000000004c0947 */ /* 0x000fea0003800000 */
[----:B--2---:R-:W2:Y:S01]  /*08e0*/  S2UR UR5, SR_CgaCtaId ;  /* 0x00000000000579c3 */ /* 0x004ea20000008800 */
[----:B------:R-:W-:Y:S01]  /*08f0*/  UMOV UR7, 0x100 ;  /* 0x0000010000077882 */ /* 0x000fe20000000000 */
[----:B------:R-:W-:Y:S01]  /*0900*/  UMOV UR6, 0x400 ;  /* 0x0000040000067882 */ /* 0x000fe20000000000 */
[----:B------:R-:W-:Y:S01]  /*0910*/  USEL UR7, UR7, 0xe0, UP2 ;  /* 0x000000e007077887 */ /* 0x000fe20009000000 */
[----:B------:R-:W-:Y:S01]  /*0920*/  UMOV UR4, 0x1 ;  /* 0x0000000100047882 */ /* 0x000fe20000000000 */
[----:B------:R-:W-:Y:S01]  /*0930*/  ELECT P0, URZ, PT ;  /* 0x0000000000ff782f */ /* 0x000fe20003800000 */
[----:B------:R-:W-:-:S04]  /*0940*/  UIADD3 UR10, UPT, UPT, -UR4, 0x100000, URZ ;  /* 0x00100000040a7890 */ /* 0x000fc8000fffe1ff */
[----:B------:R-:W-:Y:S02]  /*0950*/  USHF.L.U32 UR11, UR10, 0xb, URZ ;  /* 0x0000000b0a0b7899 */ /* 0x000fe400080006ff */
[----:B------:R-:W-:Y:S02]  /*0960*/  USHF.L.U32 UR10, UR10, 0x1, URZ ;  /* 0x000000010a0a7899 */ /* 0x000fe400080006ff */
[----:B--2---:R-:W-:Y:S02]  /*0970*/  ULEA UR5, UR5, UR6, 0x18 ;  /* 0x0000000605057291 */ /* 0x004fe4000f8ec0ff */
[----:B------:R-:W-:-:S04]  /*0980*/  UIADD3 UR6, UPT, UPT, -UR7, 0x100000, URZ ;  /* 0x0010000007067890 */ /* 0x000fc8000fffe1ff */
[----:B------:R-:W-:Y:S02]  /*0990*/  USHF.L.U32 UR7, UR6, 0xb, URZ ;  /* 0x0000000b06077899 */ /* 0x000fe400080006ff */
[----:B------:R-:W-:Y:S01]  /*09a0*/  USHF.L.U32 UR6, UR6, 0x1, URZ ;  /* 0x0000000106067899 */ /* 0x000fe200080006ff */
[----:B------:R-:W2:Y:S03]  /*09b0*/  FENCE.VIEW.ASYNC.S ;  /* 0x00000000000073c6 */ /* 0x000ea60000000000 */
[----:B--2---:R3:W2:Y:S08]  /*09c0*/  SYNCS.EXCH.64 URZ, [UR5+0x70], UR10 ;  /* 0x0000700a05ff75b2 */ /* 0x0046b00008000100 */
[----:B------:R3:W1:Y:S01]  /*09d0*/  SYNCS.EXCH.64 URZ, [UR5+0x80], UR6 ;  /* 0x0000800605ff75b2 */ /* 0x0006620008000100 */
[----:B------:R3:W1:Y:S01]  /*09e0*/  SYNCS.EXCH.64 URZ, [UR5+0x78], UR10 ;  /* 0x0000780a05ff75b2 */ /* 0x0006620008000100 */
[----:B------:R3:W1:Y:S02]  /*09f0*/  SYNCS.EXCH.64 URZ, [UR5+0x88], UR6 ;  /* 0x0000880605ff75b2 */ /* 0x0006640008000100 */
[----:B---3--:R-:W-:Y:S01]  /*0a00*/  NOP ;  /* 0x0000000000007918 */ /* 0x008fe20000000000 */
.L_x_12:
[----:B------:R-:W3:Y:S01]  /*0a10*/  SHFL.IDX PT, R2, R106, RZ, 0x1f ;  /* 0x00001fff6a027589 */ /* 0x000ee200000e0000 */
[----:B------:R-:W-:Y:S01]  /*0a20*/  NOP ;  /* 0x0000000000007918 */ /* 0x000fe20000000000 */
[----:B---3--:R-:W-:-:S13]  /*0a30*/  ISETP.NE.AND P0, PT, R2, 0x5, PT ;  /* 0x000000050200780c */ /* 0x008fda0003f05270 */
[----:B------:R-:W-:Y:S05]  /*0a40*/  @P0 BRA `(.L_x_13) ;  /* 0x0000000000580947 */ /* 0x000fea0003800000 */
[----:B--2---:R-:W2:Y:S01]  /*0a50*/  S2UR UR6, SR_CgaCtaId ;  /* 0x00000000000679c3 */ /* 0x004ea20000008800 */
        /* <DEDUP_REMOVED lines=12> */
[----:B--2---:R3:W2:Y:S01]  /*0b20*/  SYNCS.EXCH.64 URZ, [UR6+0x90], UR10 ;  /* 0x0000900a06ff75b2 */ /* 0x0046a20008000100 */
[----:B------:R3:W1:Y:S01]  /*0b30*/  SYNCS.EXCH.64 URZ, [UR6+0xb0], UR4 ;  /* 0x0000b00406ff75b2 */ /* 0x0006620008000100 */
[----:B------:R3:W1:Y:S01]  /*0b40*/  SYNCS.EXCH.64 URZ, [UR6+0x98], UR10 ;  /* 0x0000980a06ff75b2 */ /* 0x0006620008000100 */
[----:B------:R3:W1:Y:S01]  /*0b50*/  SYNCS.EXCH.64 URZ, [UR6+0xb8], UR4 ;  /* 0x0000b80406ff75b2 */ /* 0x0006620008000100 */
[----:B------:R3:W1:Y:S01]  /*0b60*/  SYNCS.EXCH.64 URZ, [UR6+0xa0], UR10 ;  /* 0x0000a00a06ff75b2 */ /* 0x0006620008000100 */
[----:B------:R3:W1:Y:S01]  /*0b70*/  SYNCS.EXCH.64 URZ, [UR6+0xc0], UR4 ;  /* 0x0000c00406ff75b2 */ /* 0x0006620008000100 */
[----:B------:R3:W1:Y:S01]  /*0b80*/  SYNCS.EXCH.64 URZ, [UR6+0xa8], UR10 ;  /* 0x0000a80a06ff75b2 */ /* 0x0006620008000100 */
[----:B------:R3:W1:Y:S02]  /*0b90*/  SYNCS.EXCH.64 URZ, [UR6+0xc8], UR4 ;  /* 0x0000c80406ff75b2 */ /* 0x0006640008000100 */
[----:B---3--:R-:W-:Y:S01]  /*0ba0*/  NOP ;  /* 0x0000000000007918 */ /* 0x008fe20000000000 */
.L_x_13:
        /* <DEDUP_REMOVED lines=14> */
[----:B------:R3:W1:Y:S01]  /*0c90*/  SYNCS.EXCH.64 URZ, [UR5+0xe0], UR6 ;  /* 0x0000e00605ff75b2 */ /* 0x0006620008000100 */
[----:B------:R3:W1:Y:S01]  /*0ca0*/  SYNCS.EXCH.64 URZ, [UR5+0xd8], UR6 ;  /* 0x0000d80605ff75b2 */ /* 0x0006620008000100 */
[----:B------:R3:W1:Y:S02]  /*0cb0*/  SYNCS.EXCH.64 URZ, [UR5+0xe8], UR6 ;  /* 0x0000e80605ff75b2 */ /* 0x0006640008000100 */
[----:B---3--:R-:W-:Y:S01]  /*0cc0*/  NOP ;  /* 0x0000000000007918 */ /* 0x008fe20000000000 */
.L_x_14:
[----:B--2---:R-:W2:Y:S01]  /*0cd0*/  S2UR UR5, SR_CTAID.X ;  /* 0x00000000000579c3 */ /* 0x004ea20000002500 */
[----:B------:R-:W-:-:S05]  /*0ce0*/  CS2R.32 R99, SR_CgaSize ;  /* 0x0000000000637805 */ /* 0x000fca0000008a00 */
[----:B------:R-:W-:-:S05]  /*0cf0*/  IMAD R99, R99, -0xa0, RZ ;  /* 0xffffff6063637824 */ /* 0x000fca00078e02ff */
[----:B------:R-:W-:-:S14]  /*0d00*/  R2UR UR7, R99 ;  /* 0x00000000630772ca */ /* 0x000fdc00000e0000 */
[----:B------:R-:W3:Y:S01]  /*0d10*/  LDCU UR7, c[0x0][UR7+0x2b0] ;  /* 0x00005600070777ac */ /* 0x000ee20008000800 */
[----:B------:R-:W-:Y:S01]  /*0d20*/  NOP ;  /* 0x0000000000007918 */ /* 0x000fe20000000000 */
[----:B------:R-:W-:-:S05]  /*0d30*/  CS2R.32 R99, SR_CgaSize ;  /* 0x0000000000637805 */ /* 0x000fca0000008a00 */
[----:B------:R-:W-:-:S05]  /*0d40*/  IMAD R99, R99, -0xa0, RZ ;  /* 0xffffff6063637824 */ /* 0x000fca00078e02ff */
[----:B------:R-:W-:-:S14]  /*0d50*/  R2UR UR6, R99 ;  /* 0x00000000630672ca */ /* 0x000fdc00000e0000 */
[----:B------:R-:W4:Y:S01]  /*0d60*/  LDCU UR6, c[0x0][UR6+0x2b4] ;  /* 0x00005680060677ac */ /* 0x000f220008000800 */
[----:B------:R-:W1:Y:S08]  /*0d70*/  S2UR UR4, SR_CTAID.Y ;  /* 0x00000000000479c3 */ /* 0x000e700000002600 */
[----:B------:R-:W4:Y:S01]  /*0d80*/  LDC R9, c[0x0][0xb24] ;  /* 0x0002c900ff097b82 */ /* 0x000f220000000800 */
[----:B--2---:R-:W-:-:S02]  /*0d90*/  I2FP.F32.U32 R5, UR5 ;  /* 0x0000000500057c45 */ /* 0x004fc40008201000 */
[----:B------:R-:W-:-:S05]  /*0da0*/  CS2R.32 R3, SR_CgaSize ;  /* 0x0000000000037805 */ /* 0x000fca0000008a00 */
[----:B------:R-:W-:-:S06]  /*0db0*/  IMAD R3, R3, -0xa0, RZ ;  /* 0xffffff6003037824 */ /* 0x000fcc00078e02ff */
[----:B------:R-:W2:Y:S01]  /*0dc0*/  LDC R3, c[0x0][R3+0x2a0] ;  /* 0x0000a80003037b82 */ /* 0x000ea20000000800 */
[----:B------:R-:W-:Y:S01]  /*0dd0*/  MOV R99, UR5 ;  /* 0x0000000500637c02 */ /* 0x000fe20008000f00 */
[----:B---3--:R-:W-:Y:S01]  /*0de0*/  FMUL R5, R5, UR7 ;  /* 0x0000000705057c20 */ /* 0x008fe20008400000 */
[----:B-1----:R-:W-:Y:S02]  /*0df0*/  I2FP.F32.U32 R4, UR4 ;  /* 0x0000000400047c45 */ /* 0x002fe40008201000 */
[----:B------:R-:W-:-:S05]  /*0e00*/  CS2R.32 R2, SR_CgaSize ;  /* 0x0000000000027805 */ /* 0x000fca0000008a00 */
[----:B------:R-:W-:-:S06]  /*0e10*/  IMAD R2, R2, -0xa0, RZ ;  /* 0xffffff6002027824 */ /* 0x000fcc00078e02ff */
[----:B------:R-:W1:Y:S01]  /*0e20*/  LDC R2, c[0x0][R2+0x2a4] ;  /* 0x0000a90002027b82 */ /* 0x000e620000000800 */
[----:B------:R-:W3:Y:S01]  /*0e30*/  F2I.U32.TRUNC.NTZ R96, R5 ;  /* 0x0000000500607305 */ /* 0x000ee2000020f000 */
[----:B------:R-:W-:Y:S01]  /*0e40*/  MOV R97, UR4 ;  /* 0x0000000400617c02 */ /* 0x000fe20008000f00 */
[----:B----4-:R-:W-:-:S05]  /*0e50*/  FMUL R4, R4, UR6 ;  /* 0x0000000604047c20 */ /* 0x010fca0008400000 */
[----:B------:R-:W-:Y:S01]  /*0e60*/  BAR.SYNC.DEFER_BLOCKING 0x0 ;  /* 0x0000000000007b1d */ /* 0x000fe20000010000 */
[----:B------:R-:W-:-:S05]  /*0e70*/  ISETP.GE.AND P0, PT, R9, 0x1, PT ;  /* 0x000000010900780c */ /* 0x000fca0003f06270 */
[----:B------:R-:W4:Y:S02]  /*0e80*/  F2I.U32.TRUNC.NTZ R81, R4 ;  /* 0x0000000400517305 */ /* 0x000f24000020f000 */
[----:B------:R-:W1:Y:S01]  /*0e90*/  S2UR UR36, SR_CTAID.Z ;  /* 0x00000000002479c3 */ /* 0x000e620000002700 */
[----:B---3--:R-:W-:-:S05]  /*0ea0*/  IADD3 R96, PT, PT, -R96, RZ, RZ ;  /* 0x000000ff60607210 */ /* 0x008fca0007ffe1ff */
[----:B--2---:R-:W-:Y:S01]  /*0eb0*/  IMAD R96, R3, R96, UR5 ;  /* 0x0000000503607e24 */ /* 0x004fe2000f8e0260 */
[----:B----4-:R-:W-:-:S05]  /*0ec0*/  IADD3 R81, PT, PT, -R81, RZ, RZ ;  /* 0x000000ff51517210 */ /* 0x010fca0007ffe1ff */
[----:B-1----:R-:W-:Y:S01]  /*0ed0*/  IMAD R81, R2, R81, UR4 ;  /* 0x0000000402517e24 */ /* 0x002fe2000f8e0251 */
[----:B------:R-:W-:Y:S06]  /*0ee0*/  @!P0 BRA `(.L_x_15) ;  /* 0x0000000000b88947 */ /* 0x000fec0003800000 */
[----:B------:R-:W1:Y:S01]  /*0ef0*/  LDC.64 R4, c[0x0][0xb18] ;  /* 0x0002c600ff047b82 */ /* 0x000e620000000a00 */
[----:B------:R-:W-:-:S07]  /*0f00*/  ISETP.NE.AND P0, PT, R9, 0x1, PT ;  /* 0x000000010900780c */ /* 0x000fce0003f05270 */
[----:B------:R-:W2:Y:S08]  /*0f10*/  LDC R10, c[0x0][0xb0c] ;  /* 0x0002c300ff0a7b82 */ /* 0x000eb00000000800 */
[----:B------:R-:W3:Y:S08]  /*0f20*/  LDC R11, c[0x0][0x370] ;  /* 0x0000dc00ff0b7b82 */ /* 0x000ef00000000800 */
[----:B------:R-:W4:Y:S01]  /*0f30*/  LDC R12, c[0x0][0x374] ;  /* 0x0000dd00ff0c7b82 */ /* 0x000f220000000800 */
[----:B-1----:R-:W-:-:S07]  /*0f40*/  ISETP.NE.AND P1, PT, R4, 0x1, PT ;  /* 0x000000010400780c */ /* 0x002fce0003f25270 */
[----:B------:R-:W3:Y:S01]  /*0f50*/  LDC.64 R6, c[0x0][0xb10] ;  /* 0x0002c400ff067b82 */ /* 0x000ee20000000a00 */
[----:B--2---:R-:W-:-:S07]  /*0f60*/  ISETP.NE.AND P2, PT, R10, 0x1, PT ;  /* 0x000000010a00780c */ /* 0x004fce0003f45270 */
[----:B------:R-:W1:Y:S08]  /*0f70*/  LDC R8, c[0x0][0xb20] ;  /* 0x0002c800ff087b82 */ /* 0x000e700000000800 */
[----:B------:R-:W2:Y:S01]  /*0f80*/  LDC.64 R2, c[0x0][0xb28] ;  /* 0x0002ca00ff027b82 */ /* 0x000ea20000000a00 */
[----:B----4-:R-:W-:-:S04]  /*0f90*/  IMAD.HI.U32 R13, R12, R5, RZ ;  /* 0x000000050c0d7227 */ /* 0x010fc800078e00ff */
[----:B------:R-:W-:-:S04]  /*0fa0*/  IMAD.HI.U32 R5, R97, R5, RZ ;  /* 0x0000000561057227 */ /* 0x000fc800078e00ff */
[----:B---3--:R-:W-:-:S04]  /*0fb0*/  IMAD.HI.U32 R14, R11, R6, RZ ;  /* 0x000000060b0e7227 */ /* 0x008fc800078e00ff */
[----:B------:R-:W-:Y:S01]  /*0fc0*/  IMAD.HI.U32 R16, R99, R6, RZ ;  /* 0x0000000663107227 */ /* 0x000fe200078e00ff */
[-C--:B------:R-:W-:Y:S02]  /*0fd0*/  @P2 SHF.R.U32.HI R11, RZ, R7.reuse, R14 ;  /* 0x00000007ff0b2219 */ /* 0x080fe4000001160e */
[-C--:B-1----:R-:W-:Y:S02]  /*0fe0*/  @P1 SHF.R.U32.HI R12, RZ, R8.reuse, R13 ;  /* 0x00000008ff0c1219 */ /* 0x082fe4000001160d */
[----:B------:R-:W-:Y:S02]  /*0ff0*/  SHF.R.U32.HI R8, RZ, R8, R5 ;  /* 0x00000008ff087219 */ /* 0x000fe40000011605 */
[----:B------:R-:W-:Y:S02]  /*1000*/  SHF.R.U32.HI R16, RZ, R7, R16 ;  /* 0x00000007ff107219 */ /* 0x000fe40000011610 */
[----:B------:R-:W-:Y:S01]  /*1010*/  SEL R5, R97, R8, !P1 ;  /* 0x0000000861057207 */ /* 0x000fe20004800000 */
[----:B--2---:R-:W-:Y:S01]  /*1020*/  IMAD.HI.U32 R14, R12, R2, RZ ;  /* 0x000000020c0e7227 */ /* 0x004fe200078e00ff */
[----:B------:R-:W-:-:S03]  /*1030*/  SEL R7, R99, R16, !P2 ;  /* 0x0000001063077207 */ /* 0x000fc60005000000 */
[----:B------:R-:W-:Y:S01]  /*1040*/  IMAD.HI.U32 R6, R11, R2, RZ ;  /* 0x000000020b067227 */ /* 0x000fe200078e00ff */
[----:B------:R-:W-:-:S04]  /*1050*/  @P0 SHF.R.U32.HI R12, RZ, R3, R14 ;  /* 0x00000003ff0c0219 */ /* 0x000fc8000001160e */
[----:B------:R-:W-:Y:S01]  /*1060*/  @P0 SHF.R.U32.HI R11, RZ, R3, R6 ;  /* 0x00000003ff0b0219 */ /* 0x000fe20000011606 */
[----:B------:R-:W-:-:S04]  /*1070*/  IMAD R12, R12, R9, RZ ;  /* 0x000000090c0c7224 */ /* 0x000fc800078e02ff */
[----:B------:R-:W-:Y:S01]  /*1080*/  IMAD R6, R11, R9, RZ ;  /* 0x000000090b067224 */ /* 0x000fe200078e02ff */
[----:B------:R-:W-:-:S04]  /*1090*/  ISETP.GE.AND P1, PT, R5, R12, PT ;  /* 0x0000000c0500720c */ /* 0x000fc80003f26270 */
[----:B------:R-:W-:Y:S01]  /*10a0*/  ISETP.GE.OR P1, PT, R7, R6, P1 ;  /* 0x000000060700720c */ /* 0x000fe20000f26670 */
[----:B------:R-:W-:-:S05]  /*10b0*/  IMAD.HI.U32 R6, R5, R2, RZ ;  /* 0x0000000205067227 */ /* 0x000fca00078e00ff */
[----:B------:R-:W-:-:S04]  /*10c0*/  SHF.R.U32.HI R6, RZ, R3, R6 ;  /* 0x00000003ff067219 */ /* 0x000fc80000011606 */
[----:B------:R-:W-:-:S03]  /*10d0*/  SEL R6, R5, R6, !P0 ;  /* 0x0000000605067207 */ /* 0x000fc60004000000 */
[----:B------:R-:W-:Y:S01]  /*10e0*/  @!P1 IMAD.HI.U32 R8, R7, R2, RZ ;  /* 0x0000000207089227 */ /* 0x000fe200078e00ff */
[----:B------:R-:W-:-:S04]  /*10f0*/  IADD3 R2, PT, PT, -R6, RZ, RZ ;  /* 0x000000ff06027210 */ /* 0x000fc80007ffe1ff */
[----:B------:R-:W-:Y:S01]  /*1100*/  @!P1 SHF.R.U32.HI R8, RZ, R3, R8 ;  /* 0x00000003ff089219 */ /* 0x000fe20000011608 */
[----:B------:R-:W-:-:S03]  /*1110*/  IMAD R2, R9, R2, R5 ;  /* 0x0000000209027224 */ /* 0x000fc600078e0205 */
[----:B------:R-:W-:Y:S02]  /*1120*/  @!P1 SEL R3, R7, R8, !P0 ;  /* 0x0000000807039207 */ /* 0x000fe40004000000 */
[----:B------:R-:W-:-:S03]  /*1130*/  IADD3 R8, PT, PT, -R5, RZ, RZ ;  /* 0x000000ff05087210 */ /* 0x000fc60007ffe1ff */
[--C-:B------:R-:W-:Y:S02]  /*1140*/  @!P1 IMAD.IADD R6, R6, 0x1, -R3.reuse ;  /* 0x0000000106069824 */ /* 0x100fe400078e0a03 */
[----:B------:R-:W-:Y:S01]  /*1150*/  @!P1 IMAD R3, R2, R11, R3 ;  /* 0x0000000b02039224 */ /* 0x000fe200078e0203 */
[----:B------:R-:W-:Y:S01]  /*1160*/  IADD3 R2, PT, PT, -R7, RZ, RZ ;  /* 0x000000ff07027210 */ /* 0x000fe20007ffe1ff */
[----:B------:R-:W-:Y:S02]  /*1170*/  @!P1 IMAD R5, R6, R9, R7 ;  /* 0x0000000906059224 */ /* 0x000fe400078e0207 */
[----:B------:R-:W-:Y:S02]  /*1180*/  IMAD R8, R4, R8, R97 ;  /* 0x0000000804087224 */ /* 0x000fe400078e0261 */
[----:B------:R-:W-:Y:S02]  /*1190*/  @!P1 IMAD.MOV.U32 R7, RZ, RZ, R3 ;  /* 0x000000ffff079224 */ /* 0x000fe400078e0003 */
[----:B------:R-:W-:-:S02]  /*11a0*/  IMAD R2, R10, R2, R99 ;  /* 0x000000020a027224 */ /* 0x000fc400078e0263 */
[----:B------:R-:W-:Y:S02]  /*11b0*/  IMAD R97, R5, R4, R8 ;  /* 0x0000000405617224 */ /* 0x000fe400078e0208 */
[----:B------:R-:W-:Y:S02]  /*11c0*/  IMAD R99, R7, R10, R2 ;  /* 0x0000000a07637224 */ /* 0x000fe400078e0202 */
.L_x_15:
[----:B------:R-:W1:Y:S01]  /*11d0*/  LDCU UR4, c[0x0][0xb30] ;  /* 0x00016600ff0477ac */ /* 0x000e620008000800 */
[----:B------:R-:W2:Y:S08]  /*11e0*/  S2UR UR37, SR_CgaCtaId ;  /* 0x00000000002579c3 */ /* 0x000eb00000008800 */
[----:B------:R-:W3:Y:S01]  /*11f0*/  LDC R40, c[0x0][0xb24] ;  /* 0x0002c900ff287b82 */ /* 0x000ee20000000800 */
[----:B-1----:R-:W-:-:S09]  /*1200*/  UISETP.NE.AND UP1, UPT, UR4, 0x1, UPT ;  /* 0x000000010400788c */ /* 0x002fd2000bf25270 */
[----:B--2---:R-:W-:Y:S05]  /*1210*/  BRA.U UP1, `(.L_x_16) ;  /* 0x0000000101407547 */ /* 0x004fea000b800000 */
[----:B------:R-:W1:Y:S08]  /*1220*/  LDC.64 R4, c[0x0][0xb10] ;  /* 0x0002c400ff047b82 */ /* 0x000e700000000a00 */
[----:B------:R-:W2:Y:S08]  /*1230*/  LDC.64 R2, c[0x0][0xb18] ;  /* 0x0002c600ff027b82 */ /* 0x000eb00000000a00 */
[----:B------:R-:W4:Y:S08]  /*1240*/  LDC R6, c[0x0][0xb20] ;  /* 0x0002c800ff067b82 */ /* 0x000f300000000800 */
[----:B------:R-:W3:Y:S01]  /*1250*/  LDC R8, c[0x0][0xb0c] ;  /* 0x0002c300ff087b82 */ /* 0x000ee20000000800 */
[----:B-1----:R-:W-:-:S05]  /*1260*/  IMAD.HI.U32 R4, R99, R4, RZ ;  /* 0x0000000463047227 */ /* 0x002fca00078e00ff */
[----:B------:R-:W-:Y:S01]  /*1270*/  SHF.R.U32.HI R4, RZ, R5, R4 ;  /* 0x00000005ff047219 */ /* 0x000fe20000011604 */
[----:B--2---:R-:W-:Y:S01]  /*1280*/  IMAD.HI.U32 R3, R97, R3, RZ ;  /* 0x0000000361037227 */ /* 0x004fe200078e00ff */
[----:B------:R-:W-:-:S04]  /*1290*/  ISETP.NE.AND P0, PT, R2, 0x1, PT ;  /* 0x000000010200780c */ /* 0x000fc80003f05270 */
[----:B----4-:R-:W-:-:S04]  /*12a0*/  SHF.R.U32.HI R6, RZ, R6, R3 ;  /* 0x00000006ff067219 */ /* 0x010fc80000011603 */
[----:B------:R-:W-:Y:S02]  /*12b0*/  SEL R3, R97, R6, !P0 ;  /* 0x0000000661037207 */ /* 0x000fe40004000000 */
[----:B---3--:R-:W-:-:S04]  /*12c0*/  ISETP.NE.AND P1, PT, R8, 0x1, PT ;  /* 0x000000010800780c */ /* 0x008fc80003f25270 */
[----:B------:R-:W-:-:S05]  /*12d0*/  SEL R4, R99, R4, !P1 ;  /* 0x0000000463047207 */ /* 0x000fca0004800000 */
[----:B------:R-:W-:Y:S02]  /*12e0*/  IMAD.IADD R5, R3, 0x1, -R4 ;  /* 0x0000000103057824 */ /* 0x000fe400078e0a04 */
[----:B------:R-:W-:Y:S02]  /*12f0*/  IMAD.IADD R3, R4, 0x1, -R3 ;  /* 0x0000000104037824 */ /* 0x000fe400078e0a03 */
[----:B------:R-:W-:Y:S02]  /*1300*/  IMAD R99, R5, R8, R99 ;  /* 0x0000000805637224 */ /* 0x000fe400078e0263 */
[----:B------:R-:W-:-:S07]  /*1310*/  IMAD R97, R3, R2, R97 ;  /* 0x0000000203617224 */ /* 0x000fce00078e0261 */
.L_x_16:
[----:B------:R-:W-:Y:S01]  /*1320*/  BAR.SYNC.DEFER_BLOCKING 0x0 ;  /* 0x0000000000007b1d */ /* 0x000fe20000010000 */
[----:B------:R-:W-:Y:S01]  /*1330*/  UISETP.NE.AND UP1, UPT, UR8, 0x2, UPT ;  /* 0x000000020800788c */ /* 0x000fe2000bf25270 */
[----:B------:R-:W-:Y:S02]  /*1340*/  ISETP.NE.OR P5, PT, R0, 0x2, !P5 ;  /* 0x000000020000780c */ /* 0x000fe40006fa5670 */
[----:B------:R-:W-:-:S06]  /*1350*/  LOP3.LUT R2, R103, 0x1f, RZ, 0xc0, !PT ;  /* 0x0000001f67027812 */ /* 0x000fcc00078ec0ff */
[----:B------:R-:W-:Y:S05]  /*1360*/  BRA.U UP1, `(.L_x_17) ;  /* 0x0000001101787547 */ /* 0x000fea000b800000 */
[----:B------:R-:W1:Y:S01]  /*1370*/  LDCU UR13, c[0x0][0x38c] ;  /* 0x00007180ff0d77ac */ /* 0x000e620008000800 */
[----:B------:R-:W2:Y:S01]  /*1380*/  LDC R9, c[0x0][0x370] ;  /* 0x0000dc00ff097b82 */ /* 0x000ea20000000800 */
[----:B------:R-:W-:Y:S01]  /*1390*/  PLOP3.LUT P1, PT, PT, PT, UP2, 0x80, 0x8 ;  /* 0x000000000008781c */ /* 0x000fe20003f2f028 */
[----:B------:R-:W-:Y:S01]  /*13a0*/  IMAD.MOV.U32 R15, RZ, RZ, 0x1 ;  /* 0x00000001ff0f7424 */ /* 0x000fe200078e00ff */
[----:B------:R-:W-:Y:S01]  /*13b0*/  ISETP.EQ.OR P4, PT, R2, RZ, P5 ;  /* 0x000000ff0200720c */ /* 0x000fe20002f82670 */
[----:B------:R-:W-:Y:S01]  /*13c0*/  IMAD.MOV.U32 R14, RZ, RZ, RZ ;  /* 0x000000ffff0e7224 */ /* 0x000fe200078e00ff */
[----:B------:R-:W-:Y:S02]  /*13d0*/  PLOP3.LUT P1, PT, P1, PT, PT, 0x8, 0x80 ;  /* 0x000000000080781c */ /* 0x000fe40000f2e170 */
[----:B------:R-:W-:Y:S01]  /*13e0*/  CS2R R12, SRZ ;  /* 0x00000000000c7805 */ /* 0x000fe2000001ff00 */
[----:B------:R-:W-:Y:S01]  /*13f0*/  IMAD.MOV.U32 R10, RZ, RZ, 0x1 ;  /* 0x00000001ff0a7424 */ /* 0x000fe200078e00ff */
[----:B------:R-:W4:Y:S01]  /*1400*/  LDC R0, c[0x0][0x374] ;  /* 0x0000dd00ff007b82 */ /* 0x000f220000000800 */
[----:B------:R-:W2:Y:S01]  /*1410*/  LDCU.64 UR22, c[0x0][0x348] ;  /* 0x00006900ff1677ac */ /* 0x000ea20008000a00 */
[----:B------:R-:W-:Y:S01]  /*1420*/  UMOV UR6, URZ ;  /* 0x000000ff00067c82 */ /* 0x000fe20008000000 */
[----:B-1----:R-:W-:-:S04]  /*1430*/  UIADD3 UR5, UPT, UPT, UR13, 0x1f, URZ ;  /* 0x0000001f0d057890 */ /* 0x002fc8000fffe0ff */
[----:B------:R-:W-:-:S04]  /*1440*/  USHF.R.S32.HI UR4, URZ, 0x1f, UR5 ;  /* 0x0000001fff047899 */ /* 0x000fc80008011405 */
[----:B------:R-:W-:-:S04]  /*1450*/  ULEA.HI UR4, UR4, UR5, URZ, 0x5 ;  /* 0x0000000504047291 */ /* 0x000fc8000f8f28ff */
[----:B------:R-:W-:Y:S02]  /*1460*/  USHF.R.S32.HI UR15, URZ, 0x5, UR4 ;  /* 0x00000005ff0f7899 */ /* 0x000fe40008011404 */
[----:B------:R-:W-:Y:S02]  /*1470*/  UIADD3 UR4, UPT, UPT, UR13, -0x1, URZ ;  /* 0xffffffff0d047890 */ /* 0x000fe4000fffe0ff */
[----:B------:R-:W-:Y:S02]  /*1480*/  UISETP.LT.U32.AND UP0, UPT, UR15, 0x5, UPT ;  /* 0x000000050f00788c */ /* 0x000fe4000bf01070 */
[----:B------:R-:W-:Y:S02]  /*1490*/  UISETP.GE.U32.AND UP1, UPT, UR4, -0x3f, UPT ;  /* 0xffffffc10400788c */ /* 0x000fe4000bf26070 */
[----:B------:R-:W-:Y:S02]  /*14a0*/  USEL UR14, UR15, 0x5, UP0 ;  /* 0x000000050f0e7887 */ /* 0x000fe40008000000 */
[----:B------:R-:W-:-:S02]  /*14b0*/  UIADD3 UR13, UPT, UPT, UR13, 0x3e, URZ ;  /* 0x0000003e0d0d7890 */ /* 0x000fc4000fffe0ff */
[----:B------:R-:W-:Y:S02]  /*14c0*/  UIADD3 UR5, UPT, UPT, UR14, -0x1, URZ ;  /* 0xffffffff0e057890 */ /* 0x000fe4000fffe0ff */
[----:B------:R-:W-:-:S03]  /*14d0*/  UIADD3 UR7, UPT, UPT, UR15, -UR14, URZ ;  /* 0x8000000e0f077290 */ /* 0x000fc6000fffe0ff */
[----:B------:R-:W-:-:S04]  /*14e0*/  @UP1 UIADD3 UR5, UPT, UPT, UR14, URZ, URZ ;  /* 0x000000ff0e051290 */ /* 0x000fc8000fffe0ff */
[----:B--2---:R-:W-:-:S12]  /*14f0*/  UIADD3 UR5, UPT, UPT, UR5, 0x1, URZ ;  /* 0x0000000105057890 */ /* 0x004fd8000fffe0ff */
.L_x_35:
[----:B------:R-:W-:Y:S01]  /*1500*/  UISETP.NE.AND UP0, UPT, UR37, URZ, UPT ;  /* 0x000000ff2500728c */ /* 0x000fe2000bf05270 */
[----:B------:R-:W1:Y:S08]  /*1510*/  S2UR UR37, SR_CgaCtaId ;  /* 0x00000000002579c3 */ /* 0x000e700000008800 */
[----:B------:R-:W-:Y:S05]  /*1520*/  BRA.U UP0, `(.L_x_18) ;  /* 0x0000000100347547 */ /* 0x000fea000b800000 */
[----:B------:R-:W2:Y:S01]  /*1530*/  S2R R2, SR_CgaCtaId ;  /* 0x0000000000027919 */ /* 0x000ea20000008800 */
[----:B------:R-:W-:-:S04]  /*1540*/  MOV R3, 0x400 ;  /* 0x0000040000037802 */ /* 0x000fc80000000f00 */
[----:B--2---:R-:W-:Y:S02]  /*1550*/  LEA R3, R2, R3, 0x18 ;  /* 0x0000000302037211 */ /* 0x004fe400078ec0ff */
[----:B------:R-:W-:-:S03]  /*1560*/  SHF.L.U32 R2, R10, 0x1f, RZ ;  /* 0x0000001f0a027819 */ /* 0x000fc600000006ff */
[----:B------:R-:W-:-:S04]  /*1570*/  IMAD R3, R12, 0x8, R3 ;  /* 0x000000080c037824 */ /* 0x000fc800078e0203 */
[----:B------:R-:W2:Y:S02]  /*1580*/  SYNCS.PHASECHK.TRANS64.TRYWAIT P0, [R3+URZ+0xe0], R2 ;  /* 0x0000e002030075a7 */ /* 0x000ea400080011ff */
[----:B--2---:R-:W-:Y:S05]  /*1590*/  @!P0 BRA `(.L_x_19) ;  /* 0x0000004800e48947 */ /* 0x004fea0003800000 */
.L_x_96:
[----:B------:R-:W-:Y:S01]  /*15a0*/  VIADD R12, R12, 0x1 ;  /* 0x000000010c0c7836 */ /* 0x000fe20000000000 */
[----:B------:R2:W-:Y:S04]  /*15b0*/  SYNCS.ARRIVE.TRANS64.A1T0 RZ, [R3+URZ+0xd0], RZ ;  /* 0x0000d0ff03ff79a7 */ /* 0x0005e800081000ff */
[----:B------:R-:W-:-:S04]  /*15c0*/  ISETP.NE.AND P0, PT, R12, 0x2, PT ;  /* 0x000000020c00780c */ /* 0x000fc80003f05270 */
[----:B------:R-:W-:Y:S02]  /*15d0*/  SEL R12, R12, RZ, P0 ;  /* 0x000000ff0c0c7207 */ /* 0x000fe40000000000 */
[----:B--2---:R-:W-:-:S04]  /*15e0*/  SEL R3, RZ, 0x1, P0 ;  /* 0x00000001ff037807 */ /* 0x004fc80000000000 */
[----:B------:R-:W-:-:S07]  /*15f0*/  LOP3.LUT R10, R10, R3, RZ, 0x3c, !PT ;  /* 0x000000030a0a7212 */ /* 0x000fce00078e3cff */
.L_x_18:
[----:B------:R-:W-:Y:S01]  /*1600*/  UMOV UR4, 0x400 ;  /* 0x0000040000047882 */ /* 0x000fe20000000000 */
[----:B------:R-:W-:Y:S01]  /*1610*/  SHF.L.U32 R2, R15, 0x1f, RZ ;  /* 0x0000001f0f027819 */ /* 0x000fe200000006ff */
[----:B-1----:R-:W-:Y:S01]  /*1620*/  ULEA UR4, UR37, UR4, 0x18 ;  /* 0x0000000425047291 */ /* 0x002fe2000f8ec0ff */
[----:B------:R-:W-:Y:S01]  /*1630*/  R2UR UR35, R99 ;  /* 0x00000000632372ca */ /* 0x000fe200000e0000 */
[----:B------:R-:W-:Y:S01]  /*1640*/  UISETP.GE.U32.AND UP0, UPT, UR13, 0x3f, UPT ;  /* 0x0000003f0d00788c */ /* 0x000fe2000bf06070 */
[----:B------:R-:W-:Y:S01]  /*1650*/  R2UR UR11, R97 ;  /* 0x00000000610b72ca */ /* 0x000fe200000e0000 */
[----:B------:R-:W-:Y:S01]  /*1660*/  ULEA UR8, UR6, UR4, 0x3 ;  /* 0x0000000406087291 */ /* 0x000fe2000f8e18ff */
[----:B------:R-:W-:-:S08]  /*1670*/  UMOV UR24, URZ ;  /* 0x000000ff00187c82 */ /* 0x000fd00008000000 */
[----:B------:R1:W2:Y:S01]  /*1680*/  SYNCS.PHASECHK.TRANS64.TRYWAIT P0, [UR8+0x28], R2 ;  /* 0x00002802ff0075a7 */ /* 0x0002a20008001108 */
[----:B------:R-:W-:Y:S02]  /*1690*/  USHF.L.U32 UR35, UR35, 0x6, URZ ;  /* 0x0000000623237899 */ /* 0x000fe400080006ff */
[----:B------:R-:W-:Y:S01]  /*16a0*/  USHF.L.U32 UR11, UR11, 0x6, URZ ;  /* 0x000000060b0b7899 */ /* 0x000fe200080006ff */
[----:B------:R-:W-:Y:S11]  /*16b0*/  BRA.U !UP0, `(.L_x_20) ;  /* 0x0000000108a47547 */ /* 0x000ff6000b800000 */
[----:B------:R-:W-:Y:S01]  /*16c0*/  UMOV UR16, URZ ;  /* 0x000000ff00107c82 */ /* 0x000fe20008000000 */
[----:B------:R-:W-:-:S05]  /*16d0*/  UMOV UR17, UR6 ;  /* 0x0000000600117c82 */ /* 0x000fca0008000000 */
.L_x_25:
[----:B-1----:R-:W-:Y:S01]  /*16e0*/  ULEA UR33, UR17, UR4, 0x3 ;  /* 0x0000000411217291 */ /* 0x002fe2000f8e18ff */
[----:B--2---:R-:W-:Y:S01]  /*16f0*/  @!P5 MOV R3, 0x1000 ;  /* 0x000010000003d802 */ /* 0x004fe20000000f00 */
[----:B--2---:R-:W-:Y:S10]  /*1700*/  @P0 BRA `(.L_x_21) ;  /* 0x00000000000c0947 */ /* 0x004ff40003800000 */
[----:B------:R-:W-:-:S04]  /*1710*/  SHF.L.U32 R5, R15, 0x1f, RZ ;  /* 0x0000001f0f057819 */ /* 0x000fc800000006ff */
[----:B------:R-:W2:Y:S02]  /*1720*/  SYNCS.PHASECHK.TRANS64.TRYWAIT P0, [UR33+0x28], R5 ;  /* 0x00002805ff0075a7 */ /* 0x000ea40008001121 */
[----:B--2---:R-:W-:Y:S05]  /*1730*/  @!P0 BRA `(.L_x_22) ;  /* 0x0000004800908947 */ /* 0x004fea0003800000 */
.L_x_21:
[----:B------:R2:W-:Y:S01]  /*1740*/  @!P5 SYNCS.ARRIVE.TRANS64 RZ, [UR33], R3 ;  /* 0x00000003ffffd9a7 */ /* 0x0005e20008000021 */
[----:B------:R-:W-:Y:S04]  /*1750*/  BSSY.RECONVERGENT B0, `(.L_x_23) ;  /* 0x0000003000007945 */ /* 0x000fe80003800200 */
[----:B------:R-:W-:Y:S05]  /*1760*/  @P4 BRA `(.L_x_24) ;  /* 0x0000000000044947 */ /* 0x000fea0003800000 */
[----:B------:R-:W-:Y:S05]  /*1770*/  BPT.TRAP 0x1 ;  /* 0x000000040000795c */ /* 0x000fea0000300000 */
.L_x_24:
[----:B------:R-:W-:Y:S05]  /*1780*/  BSYNC.RECONVERGENT B0 ;  /* 0x0000000000007941 */ /* 0x000fea0003800200 */
.L_x_23:
[----:B------:R-:W-:Y:S02]  /*1790*/  UIADD3 UR6, UPT, UPT, UR17, 0x1, URZ ;  /* 0x0000000111067890 */ /* 0x000fe4000fffe0ff */
[----:B------:R-:W-:Y:S02]  /*17a0*/  UIADD3 UR26, UP1, UPT, UR22, 0x80, URZ ;  /* 0x00000080161a7890 */ /* 0x000fe4000ff3e0ff */
[----:B------:R-:W-:Y:S02]  /*17b0*/  UISETP.NE.AND UP0, UPT, UR6, 0x5, UPT ;  /* 0x000000050600788c */ /* 0x000fe4000bf05270 */
[----:B------:R-:W-:Y:S02]  /*17c0*/  USHF.L.U32 UR34, UR16, 0x5, URZ ;  /* 0x0000000510227899 */ /* 0x000fe400080006ff */
[----:B------:R-:W-:Y:S02]  /*17d0*/  USEL UR9, URZ, 0x1, UP0 ;  /* 0x00000001ff097887 */ /* 0x000fe40008000000 */
[----:B------:R-:W-:-:S02]  /*17e0*/  USEL UR6, UR6, URZ, UP0 ;  /* 0x000000ff06067287 */ /* 0x000fc40008000000 */
[----:B------:R-:W-:Y:S02]  /*17f0*/  UIADD3 UR20, UP0, UPT, UR22, 0x180, URZ ;  /* 0x0000018016147890 */ /* 0x000fe4000ff1e0ff */
[----:B------:R-:W-:Y:S01]  /*1800*/  ULEA UR8, UR6, UR4, 0x3 ;  /* 0x0000000406087291 */ /* 0x000fe2000f8e18ff */
[----:B------:R-:W-:Y:S01]  /*1810*/  LOP3.LUT R15, R15, UR9, RZ, 0x3c, !PT ;  /* 0x000000090f0f7c12 */ /* 0x000fe2000f8e3cff */
[----:B------:R-:W-:Y:S02]  /*1820*/  UIADD3.X UR27, UPT, UPT, URZ, UR23, URZ, UP1, !UPT ;  /* 0x00000017ff1b7290 */ /* 0x000fe40008ffe4ff */
[----:B------:R-:W-:Y:S01]  /*1830*/  UIADD3.X UR21, UPT, UPT, URZ, UR23, URZ, UP0, !UPT ;  /* 0x00000017ff157290 */ /* 0x000fe200087fe4ff */
[----:B-1----:R-:W-:Y:S01]  /*1840*/  SHF.L.U32 R2, R15, 0x1f, RZ ;  /* 0x0000001f0f027819 */ /* 0x002fe200000006ff */
[----:B------:R-:W-:Y:S01]  /*1850*/  UMOV UR18, 0x0 ;  /* 0x0000000000127882 */ /* 0x000fe20000000000 */
[----:B------:R-:W-:Y:S01]  /*1860*/  UMOV UR19, 0x10000000 ;  /* 0x1000000000137882 */ /* 0x000fe20000000000 */
[----:B------:R-:W-:Y:S01]  /*1870*/  UMOV UR12, UR36 ;  /* 0x00000024000c7c82 */ /* 0x000fe20008000000 */
[----:B------:R1:W1:Y:S01]  /*1880*/  SYNCS.PHASECHK.TRANS64.TRYWAIT P0, [UR8+0x28], R2 ;  /* 0x00002802ff0075a7 */ /* 0x0002620008001108 */
[----:B------:R-:W-:Y:S01]  /*1890*/  ULEA UR8, UR17, UR4, 0xb ;  /* 0x0000000411087291 */ /* 0x000fe2000f8e58ff */
[----:B------:R-:W-:Y:S01]  /*18a0*/  UMOV UR9, UR33 ;  /* 0x0000002100097c82 */ /* 0x000fe20008000000 */
[----:B------:R-:W-:-:S02]  /*18b0*/  UMOV UR10, UR34 ;  /* 0x00000022000a7c82 */ /* 0x000fc40008000000 */
[----:B------:R-:W-:Y:S02]  /*18c0*/  UIADD3 UR32, UPT, UPT, UR8, 0x2400, URZ ;  /* 0x0000240008207890 */ /* 0x000fe4000fffe0ff */
[----:B------:R-:W-:Y:S02]  /*18d0*/  UIADD3 UR8, UPT, UPT, UR8, 0x4c00, URZ ;  /* 0x00004c0008087890 */ /* 0x000fe4000fffe0ff */
[----:B------:R-:W-:Y:S01]  /*18e0*/  UIADD3 UR16, UPT, UPT, UR16, 0x1, URZ ;  /* 0x0000000110107890 */ /* 0x000fe2000fffe0ff */
[----:B------:R-:W-:Y:S01]  /*18f0*/  UMOV UR24, UR5 ;  /* 0x0000000500187c82 */ /* 0x000fe20008000000 */
[----:B------:R-:W-:Y:S02]  /*1900*/  UMOV UR17, UR6 ;  /* 0x0000000600117c82 */ /* 0x000fe40008000000 */
[----:B------:R-:W-:Y:S01]  /*1910*/  UISETP.NE.AND UP0, UPT, UR16, UR5, UPT ;  /* 0x000000051000728c */ /* 0x000fe2000bf05270 */
[----:B------:R1:W-:Y:S02]  /*1920*/  UTMALDG.3D [UR32], [UR26], desc[UR18] ;  /* 0x000012201a0075b4 */ /* 0x0003e40008011000 */
[----:B------:R1:W-:Y:S06]  /*1930*/  UTMALDG.3D [UR8], [UR20], desc[UR18] ;  /* 0x00001208140075b4 */ /* 0x0003ec0008011000 */
[----:B------:R-:W-:Y:S05]  /*1940*/  BRA.U UP0, `(.L_x_25) ;  /* 0xfffffffd00647547 */ /* 0x000fea000b83ffff */
.L_x_20:
[----:B-1----:R-:W-:Y:S01]  /*1950*/  ULEA UR8, UR6, UR4, 0x3 ;  /* 0x0000000406087291 */ /* 0x002fe2000f8e18ff */
[----:B------:R-:W-:Y:S01]  /*1960*/  SHF.L.U32 R2, R15, 0x1f, RZ ;  /* 0x0000001f0f027819 */ /* 0x000fe200000006ff */
[----:B------:R-:W-:Y:S01]  /*1970*/  @!P1 SYNCS.ARRIVE.TRANS64.A1T0 RZ, [UR4+0x68], RZ ;  /* 0x000068ffffff99a7 */ /* 0x000fe20008100004 */
[----:B------:R-:W-:-:S06]  /*1980*/  UISETP.GT.AND UP0, UPT, UR15, UR14, UPT ;  /* 0x0000000e0f00728c */ /* 0x000fcc000bf04270 */
[----:B--2---:R1:W2:Y:S03]  /*1990*/  SYNCS.PHASECHK.TRANS64.TRYWAIT P0, [UR8+0x28], R2 ;  /* 0x00002802ff0075a7 */ /* 0x0042a60008001108 */
[----:B------:R-:W-:Y:S05]  /*19a0*/  BRA.U !UP0, `(.L_x_26) ;  /* 0x0000000108a87547 */ /* 0x000fea000b800000 */
[----:B------:R-:W-:Y:S01]  /*19b0*/  UIADD3 UR21, UPT, UPT, UR7, UR24, URZ ;  /* 0x0000001807157290 */ /* 0x000fe2000fffe0ff */
[----:B------:R-:W-:-:S11]  /*19c0*/  UMOV UR25, UR6 ;  /* 0x0000000600197c82 */ /* 0x000fd60008000000 */
.L_x_31:
[----:B-1----:R-:W-:Y:S01]  /*19d0*/  ULEA UR17, UR25, UR4, 0x3 ;  /* 0x0000000419117291 */ /* 0x002fe2000f8e18ff */
[----:B--2---:R-:W-:Y:S01]  /*19e0*/  @!P5 MOV R3, 0x1000 ;  /* 0x000010000003d802 */ /* 0x004fe20000000f00 */
[----:B--2---:R-:W-:Y:S10]  /*19f0*/  @P0 BRA `(.L_x_27) ;  /* 0x00000000000c0947 */ /* 0x004ff40003800000 */
[----:B------:R-:W-:-:S04]  /*1a00*/  SHF.L.U32 R5, R15, 0x1f, RZ ;  /* 0x0000001f0f057819 */ /* 0x000fc800000006ff */
[----:B------:R-:W2:Y:S02]  /*1a10*/  SYNCS.PHASECHK.TRANS64.TRYWAIT P0, [UR17+0x28], R5 ;  /* 0x00002805ff0075a7 */ /* 0x000ea40008001111 */
[----:B--2---:R-:W-:Y:S05]  /*1a20*/  @!P0 BRA `(.L_x_28) ;  /* 0x0000004400ec8947 */ /* 0x004fea0003800000 */
.L_x_27:
[----:B------:R2:W-:Y:S01]  /*1a30*/  @!P5 SYNCS.ARRIVE.TRANS64 RZ, [UR17], R3 ;  /* 0x00000003ffffd9a7 */ /* 0x0005e20008000011 */
[----:B------:R-:W-:Y:S04]  /*1a40*/  BSSY.RECONVERGENT B0, `(.L_x_29) ;  /* 0x0000003000007945 */ /* 0x000fe80003800200 */
[----:B------:R-:W-:Y:S05]  /*1a50*/  @P4 BRA `(.L_x_30) ;  /* 0x0000000000044947 */ /* 0x000fea0003800000 */
[----:B------:R-:W-:Y:S05]  /*1a60*/  BPT.TRAP 0x1 ;  /* 0x000000040000795c */ /* 0x000fea0000300000 */
.L_x_30:
[----:B------:R-:W-:Y:S05]  /*1a70*/  BSYNC.RECONVERGENT B0 ;  /* 0x0000000000007941 */ /* 0x000fea0003800200 */
.L_x_29:
        /* <DEDUP_REMOVED lines=20> */
[----:B------:R-:W-:Y:S01]  /*1bc0*/  UIADD3 UR8, UPT, UPT, UR8, 0x4c00, URZ ;  /* 0x00004c0008087890 */ /* 0x000fe2000fffe0ff */
[----:B------:R-:W-:Y:S01]  /*1bd0*/  UMOV UR9, UR17 ;  /* 0x0000001100097c82 */ /* 0x000fe20008000000 */
[----:B------:R-:W-:Y:S01]  /*1be0*/  UMOV UR10, UR18 ;  /* 0x00000012000a7c82 */ /* 0x000fe20008000000 */
[----:B------:R-:W-:Y:S01]  /*1bf0*/  UIADD3 UR24, UPT, UPT, UR24, 0x1, URZ ;  /* 0x0000000118187890 */ /* 0x000fe2000fffe0ff */
[----:B------:R-:W-:-:S03]  /*1c00*/  UMOV UR25, UR6 ;  /* 0x0000000600197c82 */ /* 0x000fc60008000000 */
[----:B------:R1:W-:Y:S01]  /*1c10*/  UTMALDG.3D [UR16], [UR30], desc[UR26] ;  /* 0x00001a101e0075b4 */ /* 0x0003e20008011000 */
[----:B------:R-:W-:Y:S01]  /*1c20*/  UISETP.NE.AND UP0, UPT, UR24, UR21, UPT ;  /* 0x000000151800728c */ /* 0x000fe2000bf05270 */
[----:B------:R1:W-:Y:S08]  /*1c30*/  UTMALDG.3D [UR8], [UR28], desc[UR26] ;  /* 0x00001a081c0075b4 */ /* 0x0003f00008011000 */
[----:B------:R-:W-:Y:S05]  /*1c40*/  BRA.U UP0, `(.L_x_31) ;  /* 0xfffffffd00607547 */ /* 0x000fea000b83ffff */
.L_x_26:
[C---:B-1----:R-:W-:Y:S01]  /*1c50*/  LEA R2, R14.reuse, UR4, 0x3 ;  /* 0x000000040e027c11 */ /* 0x042fe2000f8e18ff */
[----:B------:R-:W-:Y:S01]  /*1c60*/  NOP ;  /* 0x0000000000007918 */ /* 0x000fe20000000000 */
[----:B--2---:R-:W-:Y:S02]  /*1c70*/  SHF.L.U32 R3, R13, 0x1f, RZ ;  /* 0x0000001f0d037819 */ /* 0x004fe400000006ff */
[----:B------:R-:W-:Y:S02]  /*1c80*/  LEA R4, R14, UR4, 0x4 ;  /* 0x000000040e047c11 */ /* 0x000fe4000f8e20ff */
[----:B------:R-:W1:Y:S02]  /*1c90*/  SYNCS.PHASECHK.TRANS64.TRYWAIT P0, [R2+URZ+0x70], R3 ;  /* 0x00007003020075a7 */ /* 0x000e6400080011ff */
[----:B-1----:R-:W-:Y:S05]  /*1ca0*/  @!P0 BRA `(.L_x_32) ;  /* 0x0000004400648947 */ /* 0x002fea0003800000 */
.L_x_99:
[----:B------:R-:W2:Y:S01]  /*1cb0*/  LDS.128 R4, [R4+0x100] ;  /* 0x0001000004047984 */ /* 0x000ea20000000c00 */
[----:B---3--:R-:W-:Y:S01]  /*1cc0*/  ISETP.GE.AND P0, PT, R40, 0x1, PT ;  /* 0x000000012800780c */ /* 0x008fe20003f06270 */
[----:B-1----:R-:W-:Y:S01]  /*1cd0*/  VIADD R2, R2, 0x80 ;  /* 0x0000008002027836 */ /* 0x002fe20000000000 */
[----:B------:R-:W-:Y:S01]  /*1ce0*/  @!PT LDS RZ, [RZ] ;  /* 0x00000000fffff984 */ /* 0x000fe20000000800 */
[----:B------:R-:W-:Y:S01]  /*1cf0*/  @!PT LDS RZ, [RZ] ;  /* 0x00000000fffff984 */ /* 0x000fe20000000800 */
[----:B------:R-:W-:Y:S01]  /*1d00*/  @!PT LDS RZ, [RZ] ;  /* 0x00000000fffff984 */ /* 0x000fe20000000800 */
[----:B------:R-:W-:Y:S01]  /*1d10*/  @!PT LDS RZ, [RZ] ;  /* 0x00000000fffff984 */ /* 0x000fe20000000800 */
[----:B------:R1:W-:Y:S06]  /*1d20*/  MEMBAR.ALL.CTA ;  /* 0x0000000000007992 */ /* 0x0003ec0000008000 */
[----:B-1----:R-:W1:Y:S01]  /*1d30*/  FENCE.VIEW.ASYNC.S ;  /* 0x00000000000073c6 */ /* 0x002e620000000000 */
[----:B------:R-:W-:-:S04]  /*1d40*/  PRMT R2, RZ, 0x654, R2 ;  /* 0x00000654ff027816 */ /* 0x000fc80000000002 */
[----:B-1----:R1:W-:Y:S01]  /*1d50*/  SYNCS.ARRIVE.TRANS64.RED.A1T0 RZ, [R2+URZ], RZ ;  /* 0x000000ff02ff79a7 */ /* 0x0023e200081004ff */
[----:B--2---:R-:W-:-:S13]  /*1d60*/  LOP3.LUT P2, RZ, R6, 0x1, RZ, 0xc0, !PT ;  /* 0x0000000106ff7812 */ /* 0x004fda000784c0ff */
[----:B------:R-:W-:Y:S01]  /*1d70*/  @P2 SHF.R.U32.HI R3, RZ, 0x10, R5 ;  /* 0x00000010ff032819 */ /* 0x000fe20000011605 */
[----:B------:R-:W-:Y:S01]  /*1d80*/  VOTEU.ANY UP0, P2 ;  /* 0x0000000000ff7886 */ /* 0x000fe20001000100 */
[----:B------:R-:W-:Y:S02]  /*1d90*/  @P2 MOV R11, R4 ;  /* 0x00000004000b2202 */ /* 0x000fe40000000f00 */
[----:B------:R-:W-:Y:S02]  /*1da0*/  @P2 R2UR.BROADCAST UR8, R3 ;  /* 0x00000000030822ca */ /* 0x000fe400008e0000 */
[----:B------:R-:W-:-:S11]  /*1db0*/  @P2 LOP3.LUT R8, R5, 0xffff, RZ, 0xc0, !PT ;  /* 0x0000ffff05082812 */ /* 0x000fd600078ec0ff */
[----:B------:R-:W-:Y:S01]  /*1dc0*/  @UP0 UMOV UR36, UR8 ;  /* 0x0000000800240c82 */ /* 0x000fe20008000000 */
[----:B-1----:R-:W-:Y:S05]  /*1dd0*/  @!P0 BRA `(.L_x_33) ;  /* 0x0000000000b88947 */ /* 0x002fea0003800000 */
[----:B------:R-:W4:Y:S01]  /*1de0*/  LDC.64 R4, c[0x0][0xb18] ;  /* 0x0002c600ff047b82 */ /* 0x000f220000000a00 */
[----:B------:R-:W-:-:S07]  /*1df0*/  ISETP.NE.AND P3, PT, R40, 0x1, PT ;  /* 0x000000012800780c */ /* 0x000fce0003f65270 */
[----:B------:R-:W1:Y:S08]  /*1e00*/  LDC.64 R6, c[0x0][0xb10] ;  /* 0x0002c400ff067b82 */ /* 0x000e700000000a00 */
[----:B------:R-:W2:Y:S08]  /*1e10*/  LDC R16, c[0x0][0xb20] ;  /* 0x0002c800ff107b82 */ /* 0x000eb00000000800 */
[----:B------:R-:W3:Y:S01]  /*1e20*/  LDC R18, c[0x0][0xb0c] ;  /* 0x0002c300ff127b82 */ /* 0x000ee20000000800 */
[----:B----4-:R-:W-:Y:S01]  /*1e30*/  IMAD.HI.U32 R17, R0, R5, RZ ;  /* 0x0000000500117227 */ /* 0x010fe200078e00ff */
[----:B------:R-:W-:-:S03]  /*1e40*/  ISETP.NE.AND P0, PT, R4, 0x1, PT ;  /* 0x000000010400780c */ /* 0x000fc60003f05270 */
[----:B------:R-:W-:-:S03]  /*1e50*/  IMAD.HI.U32 R5, R8, R5, RZ ;  /* 0x0000000508057227 */ /* 0x000fc600078e00ff */
[----:B------:R-:W4:Y:S01]  /*1e60*/  LDC.64 R2, c[0x0][0xb28] ;  /* 0x0002ca00ff027b82 */ /* 0x000f220000000a00 */
[----:B-1----:R-:W-:-:S04]  /*1e70*/  IMAD.HI.U32 R20, R9, R6, RZ ;  /* 0x0000000609147227 */ /* 0x002fc800078e00ff */
[----:B------:R-:W-:Y:S01]  /*1e80*/  IMAD.HI.U32 R22, R11, R6, RZ ;  /* 0x000000060b167227 */ /* 0x000fe200078e00ff */
[----:B------:R-:W-:Y:S02]  /*1e90*/  SHF.R.U32.HI R20, RZ, R7, R20 ;  /* 0x00000007ff147219 */ /* 0x000fe40000011614 */
[-C--:B--2---:R-:W-:Y:S02]  /*1ea0*/  SHF.R.U32.HI R17, RZ, R16.reuse, R17 ;  /* 0x00000010ff117219 */ /* 0x084fe40000011611 */
[----:B------:R-:W-:Y:S02]  /*1eb0*/  SHF.R.U32.HI R5, RZ, R16, R5 ;  /* 0x00000010ff057219 */ /* 0x000fe40000011605 */
[----:B------:R-:W-:Y:S02]  /*1ec0*/  SEL R17, R0, R17, !P0 ;  /* 0x0000001100117207 */ /* 0x000fe40004000000 */
[----:B------:R-:W-:Y:S02]  /*1ed0*/  SHF.R.U32.HI R22, RZ, R7, R22 ;  /* 0x00000007ff167219 */ /* 0x000fe40000011616 */
[----:B---3--:R-:W-:-:S02]  /*1ee0*/  ISETP.NE.AND P1, PT, R18, 0x1, PT ;  /* 0x000000011200780c */ /* 0x008fc40003f25270 */
[----:B------:R-:W-:Y:S02]  /*1ef0*/  SEL R5, R8, R5, !P0 ;  /* 0x0000000508057207 */ /* 0x000fe40004000000 */
[----:B------:R-:W-:Y:S02]  /*1f00*/  SEL R19, R9, R20, !P1 ;  /* 0x0000001409137207 */ /* 0x000fe40004800000 */
[----:B------:R-:W-:Y:S01]  /*1f10*/  SEL R7, R11, R22, !P1 ;  /* 0x000000160b077207 */ /* 0x000fe20004800000 */
[----:B----4-:R-:W-:-:S04]  /*1f20*/  IMAD.HI.U32 R20, R17, R2, RZ ;  /* 0x0000000211147227 */ /* 0x010fc800078e00ff */
[----:B------:R-:W-:Y:S01]  /*1f30*/  IMAD.HI.U32 R6, R19, R2, RZ ;  /* 0x0000000213067227 */ /* 0x000fe200078e00ff */
[----:B------:R-:W-:-:S04]  /*1f40*/  @P3 SHF.R.U32.HI R17, RZ, R3, R20 ;  /* 0x00000003ff113219 */ /* 0x000fc80000011614 */
[----:B------:R-:W-:Y:S01]  /*1f50*/  @P3 SHF.R.U32.HI R19, RZ, R3, R6 ;  /* 0x00000003ff133219 */ /* 0x000fe20000011606 */
[----:B------:R-:W-:-:S04]  /*1f60*/  IMAD R17, R40, R17, RZ ;  /* 0x0000001128117224 */ /* 0x000fc800078e02ff */
[----:B------:R-:W-:Y:S01]  /*1f70*/  IMAD R6, R40, R19, RZ ;  /* 0x0000001328067224 */ /* 0x000fe200078e02ff */
[C---:B------:R-:W-:Y:S02]  /*1f80*/  ISETP.GE.AND P0, PT, R5.reuse, R17, PT ;  /* 0x000000110500720c */ /* 0x040fe40003f06270 */
[----:B------:R-:W-:Y:S02]  /*1f90*/  IADD3 R17, PT, PT, -R5, RZ, RZ ;  /* 0x000000ff05117210 */ /* 0x000fe40007ffe1ff */
[----:B------:R-:W-:Y:S01]  /*1fa0*/  ISETP.GE.OR P0, PT, R7, R6, P0 ;  /* 0x000000060700720c */ /* 0x000fe20000706670 */
[----:B------:R-:W-:-:S04]  /*1fb0*/  IMAD.HI.U32 R6, R5, R2, RZ ;  /* 0x0000000205067227 */ /* 0x000fc800078e00ff */
[----:B------:R-:W-:Y:S01]  /*1fc0*/  IMAD R8, R4, R17, R8 ;  /* 0x0000001104087224 */ /* 0x000fe200078e0208 */
[----:B------:R-:W-:-:S04]  /*1fd0*/  SHF.R.U32.HI R6, RZ, R3, R6 ;  /* 0x00000003ff067219 */ /* 0x000fc80000011606 */
[----:B------:R-:W-:-:S03]  /*1fe0*/  SEL R6, R5, R6, !P3 ;  /* 0x0000000605067207 */ /* 0x000fc60005800000 */
[----:B------:R-:W-:-:S04]  /*1ff0*/  @!P0 IMAD.HI.U32 R16, R7, R2, RZ ;  /* 0x0000000207108227 */ /* 0x000fc800078e00ff */
[----:B------:R-:W-:Y:S01]  /*2000*/  IMAD.MOV R2, RZ, RZ, -R6 ;  /* 0x000000ffff027224 */ /* 0x000fe200078e0a06 */
[----:B------:R-:W-:-:S03]  /*2010*/  @!P0 SHF.R.U32.HI R16, RZ, R3, R16 ;  /* 0x00000003ff108219 */ /* 0x000fc60000011610 */
[----:B------:R-:W-:Y:S01]  /*2020*/  IMAD R2, R40, R2, R5 ;  /* 0x0000000228027224 */ /* 0x000fe200078e0205 */
[----:B------:R-:W-:-:S05]  /*2030*/  @!P0 SEL R3, R7, R16, !P3 ;  /* 0x0000001007038207 */ /* 0x000fca0005800000 */
[--C-:B------:R-:W-:Y:S02]  /*2040*/  @!P0 IMAD.IADD R6, R6, 0x1, -R3.reuse ;  /* 0x0000000106068824 */ /* 0x100fe400078e0a03 */
[----:B------:R-:W-:Y:S01]  /*2050*/  @!P0 IMAD R3, R2, R19, R3 ;  /* 0x0000001302038224 */ /* 0x000fe200078e0203 */
[----:B------:R-:W-:Y:S01]  /*2060*/  IADD3 R2, PT, PT, -R7, RZ, RZ ;  /* 0x000000ff07027210 */ /* 0x000fe20007ffe1ff */
[----:B------:R-:W-:Y:S02]  /*2070*/  @!P0 IMAD R5, R40, R6, R7 ;  /* 0x0000000628058224 */ /* 0x000fe400078e0207 */
[----:B------:R-:W-:Y:S02]  /*2080*/  @!P0 IMAD.MOV.U32 R7, RZ, RZ, R3 ;  /* 0x000000ffff078224 */ /* 0x000fe400078e0003 */
[----:B------:R-:W-:Y:S02]  /*2090*/  IMAD R2, R18, R2, R11 ;  /* 0x0000000212027224 */ /* 0x000fe400078e020b */
[----:B------:R-:W-:-:S02]  /*20a0*/  IMAD R8, R5, R4, R8 ;  /* 0x0000000405087224 */ /* 0x000fc400078e0208 */
[----:B------:R-:W-:Y:S02]  /*20b0*/  IMAD R11, R7, R18, R2 ;  /* 0x00000012070b7224 */ /* 0x000fe400078e0202 */
.L_x_33:
[----:B------:R-:W1:Y:S02]  /*20c0*/  LDCU UR8, c[0x0][0xb30] ;  /* 0x00016600ff0877ac */ /* 0x000e640008000800 */
[----:B-1----:R-:W-:-:S09]  /*20d0*/  UISETP.NE.AND UP0, UPT, UR8, 0x1, UPT ;  /* 0x000000010800788c */ /* 0x002fd2000bf05270 */
[----:B------:R-:W-:Y:S05]  /*20e0*/  BRA.U UP0, `(.L_x_34) ;  /* 0x0000000100407547 */ /* 0x000fea000b800000 */
[----:B------:R-:W1:Y:S08]  /*20f0*/  LDC.64 R4, c[0x0][0xb10] ;  /* 0x0002c400ff047b82 */ /* 0x000e700000000a00 */
[----:B------:R-:W2:Y:S08]  /*2100*/  LDC.64 R2, c[0x0][0xb18] ;  /* 0x0002c600ff027b82 */ /* 0x000eb00000000a00 */
[----:B------:R-:W3:Y:S08]  /*2110*/  LDC R6, c[0x0][0xb20] ;  /* 0x0002c800ff067b82 */ /* 0x000ef00000000800 */
[----:B------:R-:W4:Y:S01]  /*2120*/  LDC R16, c[0x0][0xb0c] ;  /* 0x0002c300ff107b82 */ /* 0x000f220000000800 */
[----:B-1----:R-:W-:-:S05]  /*2130*/  IMAD.HI.U32 R4, R11, R4, RZ ;  /* 0x000000040b047227 */ /* 0x002fca00078e00ff */
[----:B------:R-:W-:Y:S01]  /*2140*/  SHF.R.U32.HI R4, RZ, R5, R4 ;  /* 0x00000005ff047219 */ /* 0x000fe20000011604 */
[----:B--2---:R-:W-:Y:S01]  /*2150*/  IMAD.HI.U32 R3, R8, R3, RZ ;  /* 0x0000000308037227 */ /* 0x004fe200078e00ff */
[----:B------:R-:W-:-:S04]  /*2160*/  ISETP.NE.AND P0, PT, R2, 0x1, PT ;  /* 0x000000010200780c */ /* 0x000fc80003f05270 */
[----:B---3--:R-:W-:-:S04]  /*2170*/  SHF.R.U32.HI R3, RZ, R6, R3 ;  /* 0x00000006ff037219 */ /* 0x008fc80000011603 */
[----:B------:R-:W-:Y:S02]  /*2180*/  SEL R3, R8, R3, !P0 ;  /* 0x0000000308037207 */ /* 0x000fe40004000000 */
[----:B----4-:R-:W-:-:S04]  /*2190*/  ISETP.NE.AND P1, PT, R16, 0x1, PT ;  /* 0x000000011000780c */ /* 0x010fc80003f25270 */
[----:B------:R-:W-:-:S05]  /*21a0*/  SEL R4, R11, R4, !P1 ;  /* 0x000000040b047207 */ /* 0x000fca0004800000 */
[----:B------:R-:W-:Y:S02]  /*21b0*/  IMAD.IADD R5, R3, 0x1, -R4 ;  /* 0x0000000103057824 */ /* 0x000fe400078e0a04 */
[----:B------:R-:W-:Y:S02]  /*21c0*/  IMAD.IADD R3, R4, 0x1, -R3 ;  /* 0x0000000104037824 */ /* 0x000fe400078e0a03 */
[----:B------:R-:W-:Y:S02]  /*21d0*/  IMAD R11, R5, R16, R11 ;  /* 0x00000010050b7224 */ /* 0x000fe400078e020b */
[----:B------:R-:W-:-:S07]  /*21e0*/  IMAD R8, R3, R2, R8 ;  /* 0x0000000203087224 */ /* 0x000fce00078e0208 */
.L_x_34:
[----:B------:R-:W-:Y:S01]  /*21f0*/  VIADD R14, R14, 0x1 ;  /* 0x000000010e0e7836 */ /* 0x000fe20000000000 */
[----:B------:R-:W-:Y:S01]  /*2200*/  PLOP3.LUT P1, PT, PT, PT, PT, 0x80, 0x8 ;  /* 0x000000000008781c */ /* 0x000fe20003f2f070 */
[----:B------:R-:W-:Y:S02]  /*2210*/  IMAD.IADD R99, R11, 0x1, R96 ;  /* 0x000000010b637824 */ /* 0x000fe400078e0260 */
[----:B------:R-:W-:Y:S01]  /*2220*/  IMAD.IADD R97, R8, 0x1, R81 ;  /* 0x0000000108617824 */ /* 0x000fe200078e0251 */
[----:B------:R-:W-:-:S04]  /*2230*/  ISETP.NE.AND P0, PT, R14, 0x2, PT ;  /* 0x000000020e00780c */ /* 0x000fc80003f05270 */
[----:B------:R-:W-:Y:S02]  /*2240*/  SEL R2, RZ, 0x1, P0 ;  /* 0x00000001ff027807 */ /* 0x000fe40000000000 */
[----:B------:R-:W-:Y:S02]  /*2250*/  SEL R14, R14, RZ, P0 ;  /* 0x000000ff0e0e7207 */ /* 0x000fe40000000000 */
[----:B------:R-:W-:Y:S01]  /*2260*/  LOP3.LUT R13, R13, R2, RZ, 0x3c, !PT ;  /* 0x000000020d0d7212 */ /* 0x000fe200078e3cff */
[----:B------:R-:W-:Y:S06]  /*2270*/  @P2 BRA `(.L_x_35) ;  /* 0xfffffff000a02947 */ /* 0x000fec000383ffff */
[----:B------:R-:W-:Y:S01]  /*2280*/  UIADD3 UR4, UPT, UPT, UR4, 0x28, URZ ;  /* 0x0000002804047890 */ /* 0x000fe2000fffe0ff */
[----:B------:R-:W-:-:S03]  /*2290*/  SHF.L.U32 R3, R15, 0x1f, RZ ;  /* 0x0000001f0f037819 */ /* 0x000fc600000006ff */
[----:B------:R-:W-:-:S09]  /*22a0*/  ULEA UR5, UR6, UR4, 0x3 ;  /* 0x0000000406057291 */ /* 0x000fd2000f8e18ff */
[----:B------:R-:W1:Y:S02]  /*22b0*/  SYNCS.PHASECHK.TRANS64.TRYWAIT P0, [UR5], R3 ;  /* 0x00000003ff0075a7 */ /* 0x000e640008001105 */
[----:B-1----:R-:W-:Y:S05]  /*22c0*/  @!P0 BRA `(.L_x_36) ;  /* 0x0000003c00f08947 */ /* 0x002fea0003800000 */
.L_x_101:
[----:B------:R-:W-:-:S04]  /*22d0*/  UIADD3 UR6, UPT, UPT, UR6, 0x1, URZ ;  /* 0x0000000106067890 */ /* 0x000fc8000fffe0ff */
[----:B------:R-:W-:-:S04]  /*22e0*/  UISETP.NE.AND UP0, UPT, UR6, 0x5, UPT ;  /* 0x000000050600788c */ /* 0x000fc8000bf05270 */
[----:B------:R-:W-:Y:S02]  /*22f0*/  USEL UR7, URZ, 0x1, UP0 ;  /* 0x00000001ff077887 */ /* 0x000fe40008000000 */
[----:B------:R-:W-:-:S04]  /*2300*/  USEL UR6, UR6, URZ, UP0 ;  /* 0x000000ff06067287 */ /* 0x000fc80008000000 */
[----:B------:R-:W-:Y:S01]  /*2310*/  ULEA UR5, UR6, UR4, 0x3 ;  /* 0x0000000406057291 */ /* 0x000fe2000f8e18ff */
[----:B------:R-:W-:-:S04]  /*2320*/  LOP3.LUT R2, R15, UR7, RZ, 0x3c, !PT ;  /* 0x000000070f027c12 */ /* 0x000fc8000f8e3cff */
[----:B-1----:R-:W-:-:S04]  /*2330*/  SHF.L.U32 R3, R2, 0x1f, RZ ;  /* 0x0000001f02037819 */ /* 0x002fc800000006ff */
[----:B------:R-:W1:Y:S02]  /*2340*/  SYNCS.PHASECHK.TRANS64.TRYWAIT P0, [UR5], R3 ;  /* 0x00000003ff0075a7 */ /* 0x000e640008001105 */
[----:B-1----:R-:W-:Y:S05]  /*2350*/  @!P0 BRA `(.L_x_37) ;  /* 0x0000003c00e48947 */ /* 0x002fea0003800000 */
.L_x_103:
        /* <DEDUP_REMOVED lines=9> */
.L_x_105:
        /* <DEDUP_REMOVED lines=9> */
.L_x_107:
[----:B------:R-:W-:-:S04]  /*2480*/  UIADD3 UR6, UPT, UPT, UR6, 0x1, URZ ;  /* 0x0000000106067890 */ /* 0x000fc8000fffe0ff */
[----:B------:R-:W-:-:S04]  /*2490*/  UISETP.NE.AND UP0, UPT, UR6, 0x5, UPT ;  /* 0x000000050600788c */ /* 0x000fc8000bf05270 */
[----:B------:R-:W-:Y:S02]  /*24a0*/  USEL UR5, URZ, 0x1, UP0 ;  /* 0x00000001ff057887 */ /* 0x000fe40008000000 */
[----:B------:R-:W-:-:S04]  /*24b0*/  USEL UR6, UR6, URZ, UP0 ;  /* 0x000000ff06067287 */ /* 0x000fc80008000000 */
[----:B------:R-:W-:Y:S01]  /*24c0*/  ULEA UR6, UR6, UR4, 0x3 ;  /* 0x0000000406067291 */ /* 0x000fe2000f8e18ff */
[----:B-1----:R-:W-:-:S04]  /*24d0*/  LOP3.LUT R3, R2, UR5, RZ, 0x3c, !PT ;  /* 0x0000000502037c12 */ /* 0x002fc8000f8e3cff */
[----:B------:R-:W-:Y:S01]  /*24e0*/  SHF.L.U32 R3, R3, 0x1f, RZ ;  /* 0x0000001f03037819 */ /* 0x000fe200000006ff */
[----:B----4-:R-:W-:-:S07]  /*24f0*/  IMAD.U32 R0, RZ, RZ, UR6 ;  /* 0x00000006ff007e24 */ /* 0x010fce000f8e00ff */
.L_x_40:
[----:B-1----:R1:W2:Y:S02]  /*2500*/  SYNCS.PHASECHK.TRANS64.TRYWAIT P0, [R0+URZ], R3 ;  /* 0x00000003000075a7 */ /* 0x0022a400080011ff */
[----:B--2---:R-:W-:Y:S05]  /*2510*/  @!P0 NANOSLEEP.SYNCS 0x989680 ;  /* 0x009896800000895d */ /* 0x004fea0003900000 */
[----:B------:R-:W2:Y:S02]  /*2520*/  @!P0 SYNCS.PHASECHK.TRANS64 P0, [R0+URZ], R3 ;  /* 0x00000003000085a7 */ /* 0x000ea400080010ff */
[----:B--2---:R-:W-:Y:S05]  /*2530*/  @P0 EXIT ;  /* 0x000000000000094d */ /* 0x004fea0003800000 */
[----:B------:R-:W-:Y:S05]  /*2540*/  BRA `(.L_x_40) ;  /* 0xfffffffc00ec7947 */ /* 0x000fea000383ffff */
.L_x_17:
[----:B------:R-:W-:-:S04]  /*2550*/  UISETP.NE.AND UP1, UPT, UR37, URZ, UPT ;  /* 0x000000ff2500728c */ /* 0x000fc8000bf25270 */
[----:B------:R-:W-:-:S09]  /*2560*/  UISETP.NE.OR UP1, UPT, UR8, 0x1, UP1 ;  /* 0x000000010800788c */ /* 0x000fd20008f25670 */
[----:B------:R-:W-:Y:S05]  /*2570*/  BRA.U UP1, `(.L_x_41) ;  /* 0x0000000501487547 */ /* 0x000fea000b800000 */
[----:B------:R-:W-:Y:S01]  /*2580*/  ISETP.NE.AND P2, PT, R2, RZ, PT ;  /* 0x000000ff0200720c */ /* 0x000fe20003f45270 */
[----:B------:R-:W-:Y:S01]  /*2590*/  IMAD.MOV.U32 R12, RZ, RZ, 0x1 ;  /* 0x00000001ff0c7424 */ /* 0x000fe200078e00ff */
[----:B------:R-:W-:Y:S02]  /*25a0*/  CS2R R10, SRZ ;  /* 0x00000000000a7805 */ /* 0x000fe4000001ff00 */
[----:B------:R-:W-:Y:S01]  /*25b0*/  CS2R R8, SRZ ;  /* 0x0000000000087805 */ /* 0x000fe2000001ff00 */
[----:B------:R-:W-:Y:S01]  /*25c0*/  UMOV UR4, 0x400 ;  /* 0x0000040000047882 */ /* 0x000fe20000000000 */
[----:B------:R-:W-:Y:S01]  /*25d0*/  UMOV UR6, URZ ;  /* 0x000000ff00067c82 */ /* 0x000fe20008000000 */
[----:B------:R-:W-:-:S12]  /*25e0*/  ULEA UR37, UR37, UR4, 0x18 ;  /* 0x0000000425257291 */ /* 0x000fd8000f8ec0ff */
.L_x_45:
[----:B------:R-:W-:Y:S02]  /*25f0*/  LEA R0, R8, UR37, 0x3 ;  /* 0x0000002508007c11 */ /* 0x000fe4000f8e18ff */
[----:B------:R-:W-:-:S03]  /*2600*/  SHF.L.U32 R5, R9, 0x1f, RZ ;  /* 0x0000001f09057819 */ /* 0x000fc600000006ff */
[----:B------:R-:W-:Y:S01]  /*2610*/  VIADD R4, R0, 0xe0 ;  /* 0x000000e000047836 */ /* 0x000fe20000000000 */
[----:B------:R-:W1:Y:S02]  /*2620*/  SYNCS.PHASECHK.TRANS64.TRYWAIT P0, [R0+URZ+0xd0], R5 ;  /* 0x0000d005000075a7 */ /* 0x000e6400080011ff */
[----:B-1----:R-:W-:Y:S05]  /*2630*/  @!P0 BRA `(.L_x_42) ;  /* 0x0000003c00748947 */ /* 0x002fea0003800000 */
.L_x_108:
[----:B------:R-:W-:Y:S01]  /*2640*/  ULEA UR5, UR6, UR37, 0x3 ;  /* 0x0000002506057291 */ /* 0x000fe2000f8e18ff */
[----:B------:R-:W-:Y:S02]  /*2650*/  PRMT R4, RZ, 0x654, R4 ;  /* 0x00000654ff047816 */ /* 0x000fe40000000004 */
[----:B-1----:R-:W-:Y:S01]  /*2660*/  SHF.L.U32 R5, R12, 0x1f, RZ ;  /* 0x0000001f0c057819 */ /* 0x002fe200000006ff */
[----:B------:R-:W-:Y:S01]  /*2670*/  UIADD3 UR4, UPT, UPT, UR5, 0x70, URZ ;  /* 0x0000007005047890 */ /* 0x000fe2000fffe0ff */
[----:B------:R1:W-:Y:S05]  /*2680*/  SYNCS.ARRIVE.TRANS64.RED.A1T0 RZ, [R4+URZ], RZ ;  /* 0x000000ff04ff79a7 */ /* 0x0003ea00081004ff */
[----:B------:R-:W-:Y:S01]  /*2690*/  IMAD.U32 R7, RZ, RZ, UR4 ;  /* 0x00000004ff077e24 */ /* 0x000fe2000f8e00ff */
[----:B------:R-:W2:Y:S04]  /*26a0*/  SYNCS.PHASECHK.TRANS64.TRYWAIT P0, [UR5+0x80], R5 ;  /* 0x00008005ff0075a7 */ /* 0x000ea80008001105 */
[----:B------:R-:W-:Y:S01]  /*26b0*/  PRMT R6, R2, 0x654, R7 ;  /* 0x0000065402067816 */ /* 0x000fe20000000007 */
[----:B-1----:R-:W-:Y:S01]  /*26c0*/  @!P2 IMAD.MOV.U32 R4, RZ, RZ, 0x10 ;  /* 0x00000010ff04a424 */ /* 0x002fe200078e00ff */
[----:B--2---:R-:W-:Y:S06]  /*26d0*/  @!P0 BRA `(.L_x_43) ;  /* 0x0000003c00608947 */ /* 0x004fec0003800000 */
.L_x_110:
[----:B------:R-:W-:Y:S01]  /*26e0*/  ULEA UR4, UR6, UR37, 0x4 ;  /* 0x0000002506047291 */ /* 0x000fe2000f8e20ff */
[----:B------:R-:W-:Y:S01]  /*26f0*/  SEL R3, R6, R3, !P2 ;  /* 0x0000000306037207 */ /* 0x000fe20005000000 */
[----:B------:R-:W-:Y:S01]  /*2700*/  UIADD3 UR5, UPT, UPT, UR5, 0x70, URZ ;  /* 0x0000007005057890 */ /* 0x000fe2000fffe0ff */
[----:B-1----:R-:W-:Y:S01]  /*2710*/  LEA R0, R11, UR37, 0x3 ;  /* 0x000000250b007c11 */ /* 0x002fe2000f8e18ff */
[----:B------:R-:W-:Y:S01]  /*2720*/  UIADD3 UR4, UPT, UPT, UR4, 0x100, URZ ;  /* 0x0000010004047890 */ /* 0x000fe2000fffe0ff */
[----:B------:R-:W-:Y:S01]  /*2730*/  SHF.L.U32 R5, R10, 0x1f, RZ ;  /* 0x0000001f0a057819 */ /* 0x000fe200000006ff */
[----:B------:R1:W-:Y:S01]  /*2740*/  @!P2 SYNCS.ARRIVE.TRANS64.RED RZ, [R3+URZ], R4 ;  /* 0x0000000403ffa9a7 */ /* 0x0003e200080004ff */
[----:B------:R-:W-:Y:S01]  /*2750*/  UIADD3 UR6, UPT, UPT, UR6, 0x1, URZ ;  /* 0x0000000106067890 */ /* 0x000fe2000fffe0ff */
[----:B------:R-:W-:-:S03]  /*2760*/  VIADD R8, R8, 0x1 ;  /* 0x0000000108087836 */ /* 0x000fc60000000000 */
[----:B------:R-:W-:Y:S02]  /*2770*/  UISETP.NE.AND UP0, UPT, UR6, 0x2, UPT ;  /* 0x000000020600788c */ /* 0x000fe4000bf05270 */
[----:B------:R-:W-:Y:S06]  /*2780*/  UGETNEXTWORKID.BROADCAST [UR4], [UR5] ;  /* 0x00000000040073ca */ /* 0x000fec0008000100 */
[----:B------:R-:W-:Y:S01]  /*2790*/  USEL UR4, URZ, 0x1, UP0 ;  /* 0x00000001ff047887 */ /* 0x000fe20008000000 */
[----:B------:R-:W-:Y:S01]  /*27a0*/  ISETP.NE.AND P0, PT, R8, 0x2, PT ;  /* 0x000000020800780c */ /* 0x000fe20003f05270 */
[----:B------:R-:W-:Y:S01]  /*27b0*/  USEL UR6, UR6, URZ, UP0 ;  /* 0x000000ff06067287 */ /* 0x000fe20008000000 */
[----:B------:R-:W2:Y:S03]  /*27c0*/  SYNCS.PHASECHK.TRANS64.TRYWAIT P1, [R0+URZ+0x70], R5 ;  /* 0x00007005000075a7 */ /* 0x000ea600080211ff */
[----:B------:R-:W-:Y:S01]  /*27d0*/  LOP3.LUT R12, R12, UR4, RZ, 0x3c, !PT ;  /* 0x000000040c0c7c12 */ /* 0x000fe2000f8e3cff */
[----:B-12---:R-:W-:Y:S07]  /*27e0*/  @!P1 BRA `(.L_x_44) ;  /* 0x0000003c00349947 */ /* 0x006fee0003800000 */
.L_x_111:
[C---:B------:R-:W-:Y:S01]  /*27f0*/  LEA R4, R11.reuse, UR37, 0x4 ;  /* 0x000000250b047c11 */ /* 0x040fe2000f8e20ff */
[----:B-1----:R-:W-:Y:S01]  /*2800*/  VIADD R0, R0, 0x80 ;  /* 0x0000008000007836 */ /* 0x002fe20000000000 */
[----:B------:R-:W-:Y:S01]  /*2810*/  SEL R8, R8, RZ, P0 ;  /* 0x000000ff08087207 */ /* 0x000fe20000000000 */
[----:B------:R-:W-:-:S03]  /*2820*/  VIADD R11, R11, 0x1 ;  /* 0x000000010b0b7836 */ /* 0x000fc60000000000 */
[----:B------:R-:W1:Y:S01]  /*2830*/  LDS.128 R4, [R4+0x100] ;  /* 0x0001000004047984 */ /* 0x000e620000000c00 */
[----:B------:R-:W-:Y:S02]  /*2840*/  PRMT R0, RZ, 0x654, R0 ;  /* 0x00000654ff007816 */ /* 0x000fe40000000000 */
[C---:B------:R-:W-:Y:S01]  /*2850*/  ISETP.NE.AND P1, PT, R11.reuse, 0x2, PT ;  /* 0x000000020b00780c */ /* 0x040fe20003f25270 */
[----:B------:R-:W-:Y:S01]  /*2860*/  @!PT LDS RZ, [RZ] ;  /* 0x00000000fffff984 */ /* 0x000fe20000000800 */
[----:B------:R-:W-:Y:S01]  /*2870*/  @!PT LDS RZ, [RZ] ;  /* 0x00000000fffff984 */ /* 0x000fe20000000800 */
[----:B------:R-:W-:Y:S01]  /*2880*/  @!PT LDS RZ, [RZ] ;  /* 0x00000000fffff984 */ /* 0x000fe20000000800 */
[----:B------:R-:W-:Y:S01]  /*2890*/  @!PT LDS RZ, [RZ] ;  /* 0x00000000fffff984 */ /* 0x000fe20000000800 */
[----:B------:R2:W-:Y:S06]  /*28a0*/  MEMBAR.ALL.CTA ;  /* 0x0000000000007992 */ /* 0x0005ec0000008000 */
[----:B--2---:R-:W2:Y:S01]  /*28b0*/  FENCE.VIEW.ASYNC.S ;  /* 0x00000000000073c6 */ /* 0x004ea20000000000 */
[----:B------:R-:W-:Y:S01]  /*28c0*/  SEL R11, R11, RZ, P1 ;  /* 0x000000ff0b0b7207 */ /* 0x000fe20000800000 */
[----:B--2---:R2:W-:Y:S01]  /*28d0*/  SYNCS.ARRIVE.TRANS64.RED.A1T0 RZ, [R0+URZ], RZ ;  /* 0x000000ff00ff79a7 */ /* 0x0045e200081004ff */
[----:B-1----:R-:W-:-:S02]  /*28e0*/  LOP3.LUT P3, RZ, R6, 0x1, RZ, 0xc0, !PT ;  /* 0x0000000106ff7812 */ /* 0x002fc4000786c0ff */
[----:B------:R-:W-:-:S04]  /*28f0*/  SEL R5, RZ, 0x1, P1 ;  /* 0x00000001ff057807 */ /* 0x000fc80000800000 */
[----:B------:R-:W-:Y:S02]  /*2900*/  LOP3.LUT R10, R10, R5, RZ, 0x3c, !PT ;  /* 0x000000050a0a7212 */ /* 0x000fe400078e3cff */
[----:B--2---:R-:W-:-:S04]  /*2910*/  SEL R0, RZ, 0x1, P0 ;  /* 0x00000001ff007807 */ /* 0x004fc80000000000 */
[----:B------:R-:W-:Y:S01]  /*2920*/  LOP3.LUT R9, R9, R0, RZ, 0x3c, !PT ;  /* 0x0000000009097212 */ /* 0x000fe200078e3cff */
[----:B------:R-:W-:Y:S06]  /*2930*/  @P3 BRA `(.L_x_45) ;  /* 0xfffffffc002c3947 */ /* 0x000fec000383ffff */
[----:B------:R-:W-:Y:S01]  /*2940*/  ULEA UR5, UR6, UR37, 0x3 ;  /* 0x0000002506057291 */ /* 0x000fe2000f8e18ff */
[----:B------:R-:W-:-:S08]  /*2950*/  SHF.L.U32 R3, R12, 0x1f, RZ ;  /* 0x0000001f0c037819 */ /* 0x000fd000000006ff */
[----:B------:R-:W1:Y:S02]  /*2960*/  SYNCS.PHASECHK.TRANS64 P0, [UR5+0x80], R3 ;  /* 0x00008003ff0075a7 */ /* 0x000e640008001005 */
[----:B-1----:R-:W-:Y:S05]  /*2970*/  @P0 BRA `(.L_x_46) ;  /* 0x0000000000080947 */ /* 0x002fea0003800000 */
[----:B------:R-:W1:Y:S02]  /*2980*/  SYNCS.PHASECHK.TRANS64.TRYWAIT P0, [UR5+0x80], R3 ;  /* 0x00008003ff0075a7 */ /* 0x000e640008001105 */
[----:B-1----:R-:W-:Y:S05]  /*2990*/  @!P0 BRA `(.L_x_47) ;  /* 0x0000003800dc8947 */ /* 0x002fea0003800000 */
.L_x_46:
[----:B------:R-:W-:-:S04]  /*29a0*/  UIADD3 UR4, UPT, UPT, UR6, 0x1, URZ ;  /* 0x0000000106047890 */ /* 0x000fc8000fffe0ff */
[----:B------:R-:W-:-:S04]  /*29b0*/  UISETP.NE.AND UP0, UPT, UR4, 0x2, UPT ;  /* 0x000000020400788c */ /* 0x000fc8000bf05270 */
[----:B------:R-:W-:Y:S02]  /*29c0*/  USEL UR7, URZ, 0x1, UP0 ;  /* 0x00000001ff077887 */ /* 0x000fe40008000000 */
[----:B------:R-:W-:-:S04]  /*29d0*/  USEL UR4, UR4, URZ, UP0 ;  /* 0x000000ff04047287 */ /* 0x000fc80008000000 */
[----:B------:R-:W-:Y:S01]  /*29e0*/  ULEA UR4, UR4, UR37, 0x3 ;  /* 0x0000002504047291 */ /* 0x000fe2000f8e18ff */
[----:B-1----:R-:W-:-:S04]  /*29f0*/  LOP3.LUT R3, R12, UR7, RZ, 0x3c, !PT ;  /* 0x000000070c037c12 */ /* 0x002fc8000f8e3cff */
[----:B------:R-:W-:-:S04]  /*2a00*/  SHF.L.U32 R0, R3, 0x1f, RZ ;  /* 0x0000001f03007819 */ /* 0x000fc800000006ff */
[----:B------:R-:W1:Y:S02]  /*2a10*/  SYNCS.PHASECHK.TRANS64 P0, [UR4+0x80], R0 ;  /* 0x00008000ff0075a7 */ /* 0x000e640008001004 */
[----:B-1----:R-:W-:Y:S05]  /*2a20*/  @P0 EXIT ;  /* 0x000000000000094d */ /* 0x002fea0003800000 */
[----:B------:R-:W-:Y:S02]  /*2a30*/  SHF.L.U32 R3, R3, 0x1f, RZ ;  /* 0x0000001f03037819 */ /* 0x000fe400000006ff */
[----:B------:R-:W-:-:S07]  /*2a40*/  MOV R0, UR4 ;  /* 0x0000000400007c02 */ /* 0x000fce0008000f00 */
.L_x_48:
[----:B-1----:R1:W2:Y:S02]  /*2a50*/  SYNCS.PHASECHK.TRANS64.TRYWAIT P0, [R0+URZ+0x80], R3 ;  /* 0x00008003000075a7 */ /* 0x0022a400080011ff */
[----:B--2---:R-:W-:Y:S05]  /*2a60*/  @!P0 NANOSLEEP.SYNCS 0x989680 ;  /* 0x009896800000895d */ /* 0x004fea0003900000 */
[----:B------:R-:W2:Y:S02]  /*2a70*/  @!P0 SYNCS.PHASECHK.TRANS64 P0, [R0+URZ+0x80], R3 ;  /* 0x00008003000085a7 */ /* 0x000ea400080010ff */
[----:B--2---:R-:W-:Y:S05]  /*2a80*/  @P0 EXIT ;  /* 0x000000000000094d */ /* 0x004fea0003800000 */
[----:B------:R-:W-:Y:S05]  /*2a90*/  BRA `(.L_x_48) ;  /* 0xfffffffc00ec7947 */ /* 0x000fea000383ffff */
.L_x_41:
[----:B------:R-:W-:-:S09]  /*2aa0*/  UISETP.NE.AND UP1, UPT, UR8, URZ, UPT ;  /* 0x000000ff0800728c */ /* 0x000fd2000bf25270 */
[----:B------:R-:W-:Y:S05]  /*2ab0*/  BRA.U UP1, `(.L_x_49) ;  /* 0x0000000d01787547 */ /* 0x000fea000b800000 */
[----:B------:R-:W-:Y:S01]  /*2ac0*/  UMOV UR4, 0x40 ;  /* 0x0000004000047882 */ /* 0x000fe20000000000 */
[----:B------:R-:W-:Y:S01]  /*2ad0*/  NOP ;  /* 0x0000000000007918 */ /* 0x000fe20000000000 */
[----:B------:R-:W-:Y:S01]  /*2ae0*/  ULEA UR4, UR37, UR4, 0x18 ;  /* 0x0000000425047291 */ /* 0x000fe2000f8ec0ff */
[----:B------:R-:W-:Y:S02]  /*2af0*/  UMOV UR5, 0x400 ;  /* 0x0000040000057882 */ /* 0x000fe40000000000 */
[----:B------:R-:W-:-:S06]  /*2b00*/  ULEA UR37, UR37, UR5, 0x18 ;  /* 0x0000000525257291 */ /* 0x000fcc000f8ec0ff */
[----:B------:R-:W1:Y:S02]  /*2b10*/  LDS.U8 R0, [UR4+0x1c] ;  /* 0x00001c04ff007984 */ /* 0x000e640008000000 */
[----:B-1----:R-:W-:-:S13]  /*2b20*/  ISETP.NE.AND P0, PT, R0, RZ, PT ;  /* 0x000000ff0000720c */ /* 0x002fda0003f05270 */
[----:B------:R-:W-:Y:S05]  /*2b30*/  @P0 BRA `(.L_x_50) ;  /* 0x0000000000580947 */ /* 0x000fea0003800000 */
[----:B------:R-:W-:-:S13]  /*2b40*/  ELECT P0, URZ, PT ;  /* 0x0000000000ff782f */ /* 0x000fda0003800000 */
[----:B------:R-:W-:Y:S05]  /*2b50*/  @!P0 BRA `(.L_x_51) ;  /* 0x0000000000608947 */ /* 0x000fea0003800000 */
[----:B------:R-:W-:Y:S01]  /*2b60*/  UMOV UR5, 0x10 ;  /* 0x0000001000057882 */ /* 0x000fe20000000000 */
[----:B------:R-:W-:Y:S01]  /*2b70*/  HFMA2 R0, -RZ, RZ, 0, 5.9604644775390625e-08 ;  /* 0x00000001ff007431 */ /* 0x000fe200000001ff */
[----:B------:R-:W-:-:S03]  /*2b80*/  MOV R2, 0xffff ;  /* 0x0000ffff00027802 */ /* 0x000fc60000000f00 */
[----:B------:R-:W-:Y:S04]  /*2b90*/  DEPBAR.LE SB1, 0x36 ;  /* 0x00009d800000791a */ /* 0x000fe80000000000 */
[----:B------:R-:W1:Y:S02]  /*2ba0*/  UTCATOMSWS.FIND_AND_SET.ALIGN UP0, UR5, UR5 ;  /* 0x00000005000575e3 */ /* 0x000e640008000800 */
[----:B-1----:R-:W-:Y:S01]  /*2bb0*/  MOV R3, UR5 ;  /* 0x0000000500037c02 */ /* 0x002fe20008000f00 */
[----:B------:R-:W-:Y:S06]  /*2bc0*/  BRA.U UP0, `(.L_x_52) ;  /* 0x0000000100187547 */ /* 0x000fec000b800000 */
.L_x_53:
[----:B------:R-:W-:Y:S05]  /*2bd0*/  NANOSLEEP 0x64 ;  /* 0x000000640000795d */ /* 0x000fea0003800000 */
[----:B------:R-:W-:-:S05]  /*2be0*/  UMOV UR5, 0x10 ;  /* 0x0000001000057882 */ /* 0x000fca0000000000 */
[----:B------:R-:W-:Y:S04]  /*2bf0*/  DEPBAR.LE SB1, 0x36 ;  /* 0x00009d800000791a */ /* 0x000fe80000000000 */
[----:B------:R-:W1:Y:S02]  /*2c00*/  UTCATOMSWS.FIND_AND_SET.ALIGN UP0, UR5, UR5 ;  /* 0x00000005000575e3 */ /* 0x000e640008000800 */
[----:B-1----:R-:W-:Y:S01]  /*2c10*/  MOV R3, UR5 ;  /* 0x0000000500037c02 */ /* 0x002fe20008000f00 */
[----:B------:R-:W-:Y:S05]  /*2c20*/  BRA.U !UP0, `(.L_x_53) ;  /* 0xfffffffd08e87547 */ /* 0x000fea000b83ffff */
.L_x_52:
[-C--:B------:R-:W-:Y:S02]  /*2c30*/  SHF.L.U32 R2, R2, R3.reuse, RZ ;  /* 0x0000000302027219 */ /* 0x080fe400000006ff */
[----:B------:R-:W-:Y:S01]  /*2c40*/  SHF.L.U32 R0, R0, R3, RZ ;  /* 0x0000000300007219 */ /* 0x000fe200000006ff */
[----:B------:R-:W-:Y:S02]  /*2c50*/  IMAD.SHL.U32 R3, R3, 0x20, RZ ;  /* 0x0000002003037824 */ /* 0x000fe400078e00ff */
[----:B------:R1:W-:Y:S04]  /*2c60*/  ATOMS.OR RZ, [UR4+0x14], R2 ;  /* 0x00001402ffff798c */ /* 0x0003e8000b000004 */
[----:B------:R1:W-:Y:S04]  /*2c70*/  ATOMS.OR RZ, [UR4+0x18], R0 ;  /* 0x00001800ffff798c */ /* 0x0003e8000b000004 */
[----:B------:R1:W-:Y:S01]  /*2c80*/  STS [UR37+0x120], R3 ;  /* 0x00012003ff007988 */ /* 0x0003e20008000825 */
[----:B------:R-:W-:Y:S05]  /*2c90*/  BRA `(.L_x_51) ;  /* 0x0000000000107947 */ /* 0x000fea0003800000 */
.L_x_50:
[----:B------:R-:W-:Y:S02]  /*2ca0*/  MOV R0, 0xffffffff ;  /* 0xffffffff00007802 */ /* 0x000fe40000000f00 */
[----:B------:R-:W-:-:S03]  /*2cb0*/  MOV R2, 0x2ce0 ;  /* 0x00002ce000027802 */ /* 0x000fc60000000f00 */
[----:B------:R1:W-:Y:S04]  /*2cc0*/  STS [UR37+0x120], R0 ;  /* 0x00012000ff007988 */ /* 0x0003e80008000825 */
[----:B-1-3-5:R-:W-:Y:S05]  /*2cd0*/  CALL.REL.NOINC `($__internal_1_$__cuda_sm10x_tcgen05_guardrail_trap_phase_invalid_during_alloc) ;  /* 0x0000003c00587944 */ /* 0x02afea0003c00000 */
.L_x_51:
[----:B------:R-:W-:Y:S05]  /*2ce0*/  WARPSYNC.ALL ;  /* 0x0000000000007948 */ /* 0x000fea0003800000 */
[----:B------:R-:W2:Y:S01]  /*2cf0*/  S2UR UR6, SR_CgaCtaId ;  /* 0x00000000000679c3 */ /* 0x000ea20000008800 */
[----:B------:R-:W-:Y:S01]  /*2d00*/  UMOV UR4, 0x400 ;  /* 0x0000040000047882 */ /* 0x000fe20000000000 */
[----:B------:R-:W-:-:S06]  /*2d10*/  NOP ;  /* 0x0000000000007918 */ /* 0x000fcc0000000000 */
[----:B------:R-:W-:Y:S06]  /*2d20*/  BAR.ARV 0x6, 0xa0 ;  /* 0x0182800000007b1d */ /* 0x000fec0000002000 */
[----:B------:R-:W4:Y:S01]  /*2d30*/  LDCU UR7, c[0x0][0x38c] ;  /* 0x00007180ff0777ac */ /* 0x000f220008000800 */
[----:B------:R-:W-:Y:S01]  /*2d40*/  IMAD.MOV.U32 R11, RZ, RZ, 0x1 ;  /* 0x00000001ff0b7424 */ /* 0x000fe200078e00ff */
[----:B------:R-:W-:Y:S01]  /*2d50*/  CS2R R8, SRZ ;  /* 0x0000000000087805 */ /* 0x000fe2000001ff00 */
[----:B------:R-:W-:Y:S01]  /*2d60*/  IMAD.MOV.U32 R10, RZ, RZ, RZ ;  /* 0x000000ffff0a7224 */ /* 0x000fe200078e00ff */
[----:B------:R-:W-:Y:S01]  /*2d70*/  UMOV UR18, URZ ;  /* 0x000000ff00127c82 */ /* 0x000fe20008000000 */
[----:B------:R-:W-:Y:S01]  /*2d80*/  UMOV UR17, URZ ;  /* 0x000000ff00117c82 */ /* 0x000fe20008000000 */
[----:B------:R-:W-:Y:S01]  /*2d90*/  UMOV UR20, 0x0 ;  /* 0x0000000000147882 */ /* 0x000fe20000000000 */
[----:B------:R-:W-:Y:S01]  /*2da0*/  UMOV UR21, 0x41004a0 ;  /* 0x041004a000157882 */ /* 0x000fe20000000000 */
[----:B--2---:R-:W-:Y:S01]  /*2db0*/  ULEA UR6, UR6, UR4, 0x18 ;  /* 0x0000000406067291 */ /* 0x004fe2000f8ec0ff */
[----:B------:R-:W2:Y:S03]  /*2dc0*/  LDCU UR4, c[0x0][0x38c] ;  /* 0x00007180ff0477ac */ /* 0x000ea60008000800 */
[----:B------:R-:W-:-:S02]  /*2dd0*/  UIADD3 UR11, UPT, UPT, UR6, 0x2400, URZ ;  /* 0x00002400060b7890 */ /* 0x000fc4000fffe0ff */
[----:B----4-:R-:W-:-:S03]  /*2de0*/  UIADD3 UR7, UPT, UPT, UR7, 0x1f, URZ ;  /* 0x0000001f07077890 */ /* 0x010fc6000fffe0ff */
[----:B-1----:R-:W1:Y:S01]  /*2df0*/  LDS R0, [UR6+0x120] ;  /* 0x00012006ff007984 */ /* 0x002e620008000800 */
[----:B------:R-:W-:Y:S02]  /*2e00*/  UIADD3 UR12, UPT, UPT, UR6, 0x4c00, URZ ;  /* 0x00004c00060c7890 */ /* 0x000fe4000fffe0ff */
[----:B------:R-:W-:Y:S02]  /*2e10*/  USHF.R.S32.HI UR5, URZ, 0x1f, UR7 ;  /* 0x0000001fff057899 */ /* 0x000fe40008011407 */
[----:B------:R-:W-:Y:S02]  /*2e20*/  USHF.R.U32.HI UR11, URZ, 0x4, UR11 ;  /* 0x00000004ff0b7899 */ /* 0x000fe4000801160b */
[----:B------:R-:W-:Y:S02]  /*2e30*/  ULEA.HI UR5, UR5, UR7, URZ, 0x5 ;  /* 0x0000000705057291 */ /* 0x000fe4000f8f28ff */
[----:B------:R-:W-:Y:S02]  /*2e40*/  USHF.R.U32.HI UR12, URZ, 0x4, UR12 ;  /* 0x00000004ff0c7899 */ /* 0x000fe4000801160c */
[----:B------:R-:W-:-:S02]  /*2e50*/  USHF.R.S32.HI UR5, URZ, 0x5, UR5 ;  /* 0x00000005ff057899 */ /* 0x000fc40008011405 */
[----:B------:R-:W-:Y:S02]  /*2e60*/  ULOP3.LUT UR11, UR11, 0x3fff, URZ, 0xc0, !UPT ;  /* 0x00003fff0b0b7892 */ /* 0x000fe4000f8ec0ff */
[----:B------:R-:W-:Y:S02]  /*2e70*/  UISETP.LT.AND UP0, UPT, UR5, 0x1, UPT ;  /* 0x000000010500788c */ /* 0x000fe4000bf01270 */
[----:B------:R-:W-:Y:S02]  /*2e80*/  ULOP3.LUT UR12, UR12, 0x3fff, URZ, 0xc0, !UPT ;  /* 0x00003fff0c0c7892 */ /* 0x000fe4000f8ec0ff */
[----:B------:R-:W-:Y:S02]  /*2e90*/  USEL UR10, UR5, 0x1, !UP0 ;  /* 0x00000001050a7887 */ /* 0x000fe4000c000000 */
[----:B------:R-:W-:Y:S02]  /*2ea0*/  ULOP3.LUT UR11, UR11, 0x10000, URZ, 0xfc, !UPT ;  /* 0x000100000b0b7892 */ /* 0x000fe4000f8efcff */
[----:B------:R-:W-:-:S02]  /*2eb0*/  ULOP3.LUT UR12, UR12, 0x10000, URZ, 0xfc, !UPT ;  /* 0x000100000c0c7892 */ /* 0x000fc4000f8efcff */
[----:B------:R-:W-:Y:S02]  /*2ec0*/  UIADD3 UR10, UPT, UPT, -UR10, URZ, URZ ;  /* 0x000000ff0a0a7290 */ /* 0x000fe4000fffe1ff */
[----:B--2---:R-:W-:Y:S01]  /*2ed0*/  UISETP.GE.AND UP3, UPT, UR4, 0x1, UPT ;  /* 0x000000010400788c */ /* 0x004fe2000bf66270 */
[----:B-1----:R-:W-:-:S15]  /*2ee0*/  R2UR UR19, R0 ;  /* 0x00000000001372ca */ /* 0x002fde00000e0000 */
.L_x_60:
[----:B------:R-:W-:Y:S02]  /*2ef0*/  LEA R0, R10, UR6, 0x3 ;  /* 0x000000060a007c11 */ /* 0x000fe4000f8e18ff */
[----:B------:R-:W-:Y:S02]  /*2f00*/  SHF.L.U32 R5, R9, 0x1f, RZ ;  /* 0x0000001f09057819 */ /* 0x000fe400000006ff */
[----:B------:R-:W-:Y:S01]  /*2f10*/  PLOP3.LUT P0, PT, PT, PT, UP3, 0x80, 0x8 ;  /* 0x000000000008781c */ /* 0x000fe20003f0f038 */
[----:B------:R-:W-:Y:S01]  /*2f20*/  VIADD R3, R0, 0x80 ;  /* 0x0000008000037836 */ /* 0x000fe20000000000 */
[----:B-1----:R-:W1:Y:S02]  /*2f30*/  SYNCS.PHASECHK.TRANS64.TRYWAIT P1, [R0+URZ+0x70], R5 ;  /* 0x00007005000075a7 */ /* 0x002e6400080211ff */
[----:B-1--4-:R-:W-:Y:S09]  /*2f40*/  @!P1 BRA `(.L_x_54) ;  /* 0x0000003400889947 */ /* 0x012ff20003800000 */
.L_x_113:
[----:B------:R-:W-:Y:S01]  /*2f50*/  LEA R4, R10, UR6, 0x4 ;  /* 0x000000060a047c11 */ /* 0x000fe2000f8e20ff */
[----:B------:R-:W-:Y:S01]  /*2f60*/  @UP3 ULEA UR4, UR17, UR6, 0x3 ;  /* 0x0000000611043291 */ /* 0x000fe2000f8e18ff */
[----:B------:R-:W-:Y:S01]  /*2f70*/  PLOP3.LUT P2, PT, PT, PT, PT, 0x80, 0x8 ;  /* 0x000000000008781c */ /* 0x000fe20003f4f070 */
[----:B------:R-:W-:Y:S01]  /*2f80*/  ULEA UR9, UR18, UR6, 0x3 ;  /* 0x0000000612097291 */ /* 0x000fe2000f8e18ff */
[----:B------:R-:W-:Y:S02]  /*2f90*/  PRMT R3, RZ, 0x654, R3 ;  /* 0x00000654ff037816 */ /* 0x000fe40000000003 */
[----:B-1----:R-:W1:Y:S01]  /*2fa0*/  LDS.128 R4, [R4+0x100] ;  /* 0x0001000004047984 */ /* 0x002e620000000c00 */
[----:B------:R-:W-:Y:S02]  /*2fb0*/  @P0 SHF.L.U32 R2, R8, 0x1f, RZ ;  /* 0x0000001f08020819 */ /* 0x000fe400000006ff */
[----:B------:R-:W-:Y:S01]  /*2fc0*/  SHF.L.U32 R0, R11, 0x1f, RZ ;  /* 0x0000001f0b007819 */ /* 0x000fe200000006ff */
[----:B------:R-:W-:Y:S01]  /*2fd0*/  @!PT LDS RZ, [RZ] ;  /* 0x00000000fffff984 */ /* 0x000fe20000000800 */
[----:B------:R-:W-:Y:S01]  /*2fe0*/  @!PT LDS RZ, [RZ] ;  /* 0x00000000fffff984 */ /* 0x000fe20000000800 */
[----:B------:R-:W-:Y:S01]  /*2ff0*/  @!PT LDS RZ, [RZ] ;  /* 0x00000000fffff984 */ /* 0x000fe20000000800 */
[----:B------:R-:W-:Y:S01]  /*3000*/  @!PT LDS RZ, [RZ] ;  /* 0x00000000fffff984 */ /* 0x000fe20000000800 */
[----:B------:R2:W-:Y:S06]  /*3010*/  MEMBAR.ALL.CTA ;  /* 0x0000000000007992 */ /* 0x0005ec0000008000 */
[----:B--2---:R-:W2:Y:S02]  /*3020*/  FENCE.VIEW.ASYNC.S ;  /* 0x00000000000073c6 */ /* 0x004ea40000000000 */
[----:B--2---:R2:W-:Y:S01]  /*3030*/  SYNCS.ARRIVE.TRANS64.RED.A1T0 RZ, [R3+URZ], RZ ;  /* 0x000000ff03ff79a7 */ /* 0x0045e200081004ff */
[----:B------:R2:W4:Y:S01]  /*3040*/  @P0 SYNCS.PHASECHK.TRANS64.TRYWAIT P2, [UR4], R2 ;  /* 0x00000002ff0005a7 */ /* 0x0005220008041104 */
[----:B-1----:R-:W-:Y:S01]  /*3050*/  LOP3.LUT P1, RZ, R6, 0x1, RZ, 0xc0, !PT ;  /* 0x0000000106ff7812 */ /* 0x002fe2000782c0ff */
[----:B------:R-:W1:Y:S02]  /*3060*/  SYNCS.PHASECHK.TRANS64.TRYWAIT P0, [UR9+0xb0], R0 ;  /* 0x0000b000ff0075a7 */ /* 0x000e640008001109 */
[----:B-12-4-:R-:W-:Y:S10]  /*3070*/  @!P0 BRA `(.L_x_55) ;  /* 0x0000003400508947 */ /* 0x016ff40003800000 */
.L_x_115:
[----:B------:R-:W-:Y:S01]  /*3080*/  IADD3 R10, PT, PT, R10, 0x1, RZ ;  /* 0x000000010a0a7810 */ /* 0x000fe20007ffe0ff */
[----:B------:R-:W-:Y:S06]  /*3090*/  BRA.U !UP3, `(.L_x_56) ;  /* 0x000000010ba07547 */ /* 0x000fec000b800000 */
[----:B------:R-:W-:Y:S02]  /*30a0*/  ULEA.HI UR8, UR18, UR18, URZ, 0x1 ;  /* 0x0000001212087291 */ /* 0x000fe4000f8f08ff */
[----:B------:R-:W-:Y:S02]  /*30b0*/  UPLOP3.LUT UP4, UPT, UPT, UPT, UPT, 0x40, 0x4 ;  /* 0x000000000004789c */ /* 0x000fe40003f8e870 */
[----:B------:R-:W-:Y:S02]  /*30c0*/  USHF.L.U32 UR4, UR8, 0x5, URZ ;  /* 0x0000000508047899 */ /* 0x000fe400080006ff */
[----:B------:R-:W-:Y:S02]  /*30d0*/  ULOP3.LUT UR8, UR8, 0xffe, URZ, 0xc0, !UPT ;  /* 0x00000ffe08087892 */ /* 0x000fe4000f8ec0ff */
[----:B------:R-:W-:Y:S02]  /*30e0*/  ULOP3.LUT UR4, UR4, 0xffffffc0, URZ, 0xc0, !UPT ;  /* 0xffffffc004047892 */ /* 0x000fe4000f8ec0ff */
[----:B------:R-:W-:-:S02]  /*30f0*/  UIADD3 UR8, UPT, UPT, -UR8, UR18, URZ ;  /* 0x0000001208087290 */ /* 0x000fc4000fffe1ff */
[----:B------:R-:W-:Y:S01]  /*3100*/  UIADD3 UR4, UPT, UPT, UR19, UR4, URZ ;  /* 0x0000000413047290 */ /* 0x000fe2000fffe0ff */
[----:B------:R-:W-:Y:S01]  /*3110*/  UMOV UR16, UR10 ;  /* 0x0000000a00107c82 */ /* 0x000fe20008000000 */
[----:B------:R-:W-:Y:S02]  /*3120*/  UMOV UR15, UR5 ;  /* 0x00000005000f7c82 */ /* 0x000fe40008000000 */
[----:B------:R-:W-:Y:S01]  /*3130*/  ULEA UR8, UR8, UR4, 0x14 ;  /* 0x0000000408087291 */ /* 0x000fe2000f8ea0ff */
[----:B------:R-:W-:-:S11]  /*3140*/  UMOV UR14, UR17 ;  /* 0x00000011000e7c82 */ /* 0x000fd60008000000 */
.L_x_59:
[----:B------:R-:W-:Y:S02]  /*3150*/  UIADD3 UR16, UPT, UPT, UR16, 0x1, URZ ;  /* 0x0000000110107890 */ /* 0x000fe4000fffe0ff */
[----:B--2---:R-:W-:Y:S02]  /*3160*/  ULEA UR7, UR14, UR6, 0x3 ;  /* 0x000000060e077291 */ /* 0x004fe4000f8e18ff */
[----:B------:R-:W-:Y:S01]  /*3170*/  UISETP.NE.AND UP0, UPT, UR16, URZ, UPT ;  /* 0x000000ff1000728c */ /* 0x000fe2000bf05270 */
[----:B----4-:R-:W-:Y:S10]  /*3180*/  @P2 BRA `(.L_x_57) ;  /* 0x00000000000c2947 */ /* 0x010ff40003800000 */
[----:B-1----:R-:W-:Y:S04]  /*3190*/  SHF.L.U32 R3, R8, 0x1f, RZ ;  /* 0x0000001f08037819 */ /* 0x002fe800000006ff */
[----:B------:R-:W1:Y:S02]  /*31a0*/  SYNCS.PHASECHK.TRANS64.TRYWAIT P0, [UR7], R3 ;  /* 0x00000003ff0075a7 */ /* 0x000e640008001107 */
[----:B-1----:R-:W-:Y:S05]  /*31b0*/  @!P0 BRA `(.L_x_58) ;  /* 0x0000003400188947 */ /* 0x002fea0003800000 */
.L_x_57:
[----:B------:R-:W-:Y:S01]  /*31c0*/  UISETP.NE.AND UP1, UPT, UR15, 0x1, UPT ;  /* 0x000000010f00788c */ /* 0x000fe2000bf25270 */
[----:B------:R-:W-:Y:S01]  /*31d0*/  PLOP3.LUT P2, PT, PT, PT, PT, 0x80, 0x8 ;  /* 0x000000000008781c */ /* 0x000fe20003f4f070 */
[----:B------:R-:W-:Y:S02]  /*31e0*/  UIADD3 UR17, UPT, UPT, UR14, 0x1, URZ ;  /* 0x000000010e117890 */ /* 0x000fe4000fffe0ff */
[----:B------:R-:W-:Y:S02]  /*31f0*/  ULEA UR22, UR14, UR12, 0x7 ;  /* 0x0000000c0e167291 */ /* 0x000fe4000f8e38ff */
[----:B------:R-:W-:Y:S01]  /*3200*/  UISETP.NE.AND UP2, UPT, UR17, 0x5, UPT ;  /* 0x000000051100788c */ /* 0x000fe2000bf45270 */
[----:B------:R-:W-:Y:S01]  /*3210*/  PLOP3.LUT P0, PT, PT, PT, UP1, 0x80, 0x8 ;  /* 0x000000000008781c */ /* 0x000fe20003f0f018 */
[----:B------:R-:W-:Y:S02]  /*3220*/  ULEA UR24, UR14, UR11, 0x7 ;  /* 0x0000000b0e187291 */ /* 0x000fe4000f8e38ff */
[----:B------:R-:W-:Y:S02]  /*3230*/  USEL UR13, URZ, 0x1, UP2 ;  /* 0x00000001ff0d7887 */ /* 0x000fe40009000000 */
[----:B------:R-:W-:Y:S02]  /*3240*/  USEL UR17, UR17, URZ, UP2 ;  /* 0x000000ff11117287 */ /* 0x000fe40009000000 */
[----:B------:R-:W-:Y:S02]  /*3250*/  UIADD3 UR7, UPT, UPT, UR7, 0x28, URZ ;  /* 0x0000002807077890 */ /* 0x000fe4000fffe0ff */
[----:B------:R-:W-:Y:S01]  /*3260*/  @UP1 ULEA UR4, UR17, UR6, 0x3 ;  /* 0x0000000611041291 */ /* 0x000fe2000f8e18ff */
[----:B------:R-:W-:Y:S01]  /*3270*/  LOP3.LUT R8, R8, UR13, RZ, 0x3c, !PT ;  /* 0x0000000d08087c12 */ /* 0x000fe2000f8e3cff */
[----:B------:R-:W-:Y:S01]  /*3280*/  UMOV UR23, 0xc0004010 ;  /* 0xc000401000177882 */ /* 0x000fe20000000000 */
[----:B------:R-:W-:Y:S01]  /*3290*/  UMOV UR25, 0xc0004010 ;  /* 0xc000401000197882 */ /* 0x000fe20000000000 */
[----:B------:R-:W-:Y:S01]  /*32a0*/  UIADD3 UR15, UPT, UPT, UR15, -0x1, URZ ;  /* 0xffffffff0f0f7890 */ /* 0x000fe2000fffe0ff */
[----:B-1----:R-:W-:Y:S01]  /*32b0*/  @P0 SHF.L.U32 R0, R8, 0x1f, RZ ;  /* 0x0000001f08000819 */ /* 0x002fe200000006ff */
[----:B------:R-:W-:Y:S03]  /*32c0*/  UMOV UR14, UR17 ;  /* 0x00000011000e7c82 */ /* 0x000fe60008000000 */
[----:B------:R2:W4:Y:S01]  /*32d0*/  @P0 SYNCS.PHASECHK.TRANS64.TRYWAIT P2, [UR4], R0 ;  /* 0x00000000ff0005a7 */ /* 0x0005220008041104 */
[----:B------:R2:W-:Y:S01]  /*32e0*/  UTCIMMA gdesc[UR24], gdesc[UR22], tmem[UR8], tmem[UR20], idesc[UR21], UP4 ;  /* 0x00ff1416180075ea */ /* 0x0005e2000a000108 */
[----:B------:R-:W-:Y:S01]  /*32f0*/  UPLOP3.LUT UP4, UPT, UPT, UPT, UPT, 0x80, 0x8 ;  /* 0x000000000008789c */ /* 0x000fe20003f8f070 */
[----:B------:R2:W-:Y:S01]  /*3300*/  UTCBAR [UR7], URZ ;  /* 0x000000ff070073e9 */ /* 0x0005e200080000ff */
[----:B------:R-:W-:Y:S09]  /*3310*/  BRA.U UP0, `(.L_x_59) ;  /* 0xfffffffd008c7547 */ /* 0x000ff2000b83ffff */
.L_x_56:
[----:B------:R-:W-:Y:S01]  /*3320*/  UIADD3 UR18, UPT, UPT, UR18, 0x1, URZ ;  /* 0x0000000112127890 */ /* 0x000fe2000fffe0ff */
[C---:B------:R-:W-:Y:S01]  /*3330*/  ISETP.NE.AND P0, PT, R10.reuse, 0x2, PT ;  /* 0x000000020a00780c */ /* 0x040fe20003f05270 */
[----:B------:R-:W-:Y:S02]  /*3340*/  UIADD3 UR9, UPT, UPT, UR9, 0x90, URZ ;  /* 0x0000009009097890 */ /* 0x000fe4000fffe0ff */
[----:B------:R-:W-:Y:S01]  /*3350*/  UISETP.NE.AND UP0, UPT, UR18, 0x4, UPT ;  /* 0x000000041200788c */ /* 0x000fe2000bf05270 */
[----:B-12---:R-:W-:Y:S02]  /*3360*/  SEL R0, RZ, 0x1, P0 ;  /* 0x00000001ff007807 */ /* 0x006fe40000000000 */
[----:B------:R-:W-:Y:S01]  /*3370*/  SEL R10, R10, RZ, P0 ;  /* 0x000000ff0a0a7207 */ /* 0x000fe20000000000 */
[----:B------:R-:W-:Y:S01]  /*3380*/  USEL UR4, URZ, 0x1, UP0 ;  /* 0x00000001ff047887 */ /* 0x000fe20008000000 */
[----:B------:R-:W-:Y:S01]  /*3390*/  LOP3.LUT R9, R9, R0, RZ, 0x3c, !PT ;  /* 0x0000000009097212 */ /* 0x000fe200078e3cff */
[----:B------:R-:W-:Y:S01]  /*33a0*/  USEL UR18, UR18, URZ, UP0 ;  /* 0x000000ff12127287 */ /* 0x000fe20008000000 */
[----:B------:R1:W-:Y:S03]  /*33b0*/  UTCBAR [UR9], URZ ;  /* 0x000000ff090073e9 */ /* 0x0003e600080000ff */
[----:B------:R-:W-:Y:S01]  /*33c0*/  LOP3.LUT R11, R11, UR4, RZ, 0x3c, !PT ;  /* 0x000000040b0b7c12 */ /* 0x000fe2000f8e3cff */
[----:B------:R-:W-:Y:S07]  /*33d0*/  @P1 BRA `(.L_x_60) ;  /* 0xfffffff800c41947 */ /* 0x000fee000383ffff */
[----:B------:R-:W2:Y:S01]  /*33e0*/  S2UR UR4, SR_CgaCtaId ;  /* 0x00000000000479c3 */ /* 0x000ea20000008800 */
[----:B------:R-:W-:Y:S01]  /*33f0*/  ELECT P0, URZ, PT ;  /* 0x0000000000ff782f */ /* 0x000fe20003800000 */
[----:B------:R-:W-:Y:S01]  /*3400*/  IMAD.MOV.U32 R0, RZ, RZ, 0x1 ;  /* 0x00000001ff007424 */ /* 0x000fe200078e00ff */
[----:B------:R-:W-:Y:S01]  /*3410*/  UIADD3 UR6, UPT, UPT, UR6, 0xb0, URZ ;  /* 0x000000b006067890 */ /* 0x000fe2000fffe0ff */
[----:B------:R-:W-:Y:S01]  /*3420*/  SHF.L.U32 R3, R11, 0x1f, RZ ;  /* 0x0000001f0b037819 */ /* 0x000fe200000006ff */
[----:B------:R-:W-:-:S03]  /*3430*/  UMOV UR5, 0x40 ;  /* 0x0000004000057882 */ /* 0x000fc60000000000 */
[----:B------:R-:W-:Y:S01]  /*3440*/  UVIRTCOUNT.DEALLOC.SMPOOL 0x80 ;  /* 0x000000800000784c */ /* 0x000fe20000000000 */
[----:B--2---:R-:W-:Y:S02]  /*3450*/  ULEA UR4, UR4, UR5, 0x18 ;  /* 0x0000000504047291 */ /* 0x004fe4000f8ec0ff */
[----:B------:R-:W-:-:S07]  /*3460*/  ULEA UR5, UR18, UR6, 0x3 ;  /* 0x0000000612057291 */ /* 0x000fce000f8e18ff */
[----:B------:R2:W-:Y:S02]  /*3470*/  @P0 STS.U8 [UR4+0x1c], R0 ;  /* 0x00001c00ff000988 */ /* 0x0005e40008000004 */
[----:B------:R-:W3:Y:S02]  /*3480*/  SYNCS.PHASECHK.TRANS64.TRYWAIT P0, [UR5], R3 ;  /* 0x00000003ff0075a7 */ /* 0x000ee40008001105 */
[----:B--23--:R-:W-:Y:S05]  /*3490*/  @!P0 BRA `(.L_x_61) ;  /* 0x0000003000788947 */ /* 0x00cfea0003800000 */
.L_x_118:
[----:B------:R-:W-:-:S04]  /*34a0*/  UIADD3 UR7, UPT, UPT, UR18, 0x1, URZ ;  /* 0x0000000112077890 */ /* 0x000fc8000fffe0ff */
[----:B------:R-:W-:-:S04]  /*34b0*/  UISETP.NE.AND UP0, UPT, UR7, 0x4, UPT ;  /* 0x000000040700788c */ /* 0x000fc8000bf05270 */
[----:B------:R-:W-:Y:S02]  /*34c0*/  USEL UR8, URZ, 0x1, UP0 ;  /* 0x00000001ff087887 */ /* 0x000fe40008000000 */
[----:B------:R-:W-:-:S04]  /*34d0*/  USEL UR7, UR7, URZ, UP0 ;  /* 0x000000ff07077287 */ /* 0x000fc80008000000 */
[----:B------:R-:W-:Y:S01]  /*34e0*/  ULEA UR5, UR7, UR6, 0x3 ;  /* 0x0000000607057291 */ /* 0x000fe2000f8e18ff */
[----:B------:R-:W-:-:S04]  /*34f0*/  LOP3.LUT R2, R11, UR8, RZ, 0x3c, !PT ;  /* 0x000000080b027c12 */ /* 0x000fc8000f8e3cff */
[----:B--2---:R-:W-:-:S04]  /*3500*/  SHF.L.U32 R3, R2, 0x1f, RZ ;  /* 0x0000001f02037819 */ /* 0x004fc800000006ff */
[----:B------:R-:W2:Y:S02]  /*3510*/  SYNCS.PHASECHK.TRANS64.TRYWAIT P0, [UR5], R3 ;  /* 0x00000003ff0075a7 */ /* 0x000ea40008001105 */
[----:B--2---:R-:W-:Y:S05]  /*3520*/  @!P0 BRA `(.L_x_62) ;  /* 0x00000030006c8947 */ /* 0x004fea0003800000 */
.L_x_120:
        /* <DEDUP_REMOVED lines=9> */
.L_x_122:
[----:B------:R-:W-:-:S04]  /*35c0*/  UIADD3 UR7, UPT, UPT, UR7, 0x1, URZ ;  /* 0x0000000107077890 */ /* 0x000fc8000fffe0ff */
[----:B------:R-:W-:-:S04]  /*35d0*/  UISETP.NE.AND UP0, UPT, UR7, 0x4, UPT ;  /* 0x000000040700788c */ /* 0x000fc8000bf05270 */
[----:B------:R-:W-:Y:S02]  /*35e0*/  USEL UR5, URZ, 0x1, UP0 ;  /* 0x00000001ff057887 */ /* 0x000fe40008000000 */
[----:B------:R-:W-:-:S04]  /*35f0*/  USEL UR7, UR7, URZ, UP0 ;  /* 0x000000ff07077287 */ /* 0x000fc80008000000 */
[----:B------:R-:W-:Y:S01]  /*3600*/  ULEA UR7, UR7, UR6, 0x3 ;  /* 0x0000000607077291 */ /* 0x000fe2000f8e18ff */
[----:B--2---:R-:W-:-:S04]  /*3610*/  LOP3.LUT R3, R2, UR5, RZ, 0x3c, !PT ;  /* 0x0000000502037c12 */ /* 0x004fc8000f8e3cff */
[----:B------:R-:W-:-:S04]  /*3620*/  SHF.L.U32 R3, R3, 0x1f, RZ ;  /* 0x0000001f03037819 */ /* 0x000fc800000006ff */
[----:B------:R-:W2:Y:S02]  /*3630*/  SYNCS.PHASECHK.TRANS64.TRYWAIT P0, [UR7], R3 ;  /* 0x00000003ff0075a7 */ /* 0x000ea40008001107 */
[----:B--2---:R-:W-:Y:S05]  /*3640*/  @!P0 BRA `(.L_x_64) ;  /* 0x0000003000548947 */ /* 0x004fea0003800000 */
.L_x_124:
[----:B------:R-:W-:Y:S01]  /*3650*/  NOP ;  /* 0x0000000000007918 */ /* 0x000fe20000000000 */
[----:B--2---:R-:W2:Y:S01]  /*3660*/  LDS R0, [UR4+0x14] ;  /* 0x00001404ff007984 */ /* 0x004ea20008000800 */
[----:B------:R-:W-:Y:S01]  /*3670*/  ULOP3.LUT UR6, UR19, 0xffff, URZ, 0xc0, !UPT ;  /* 0x0000ffff13067892 */ /* 0x000fe2000f8ec0ff */
[----:B------:R-:W-:Y:S01]  /*3680*/  UMOV UR8, 0xffff ;  /* 0x0000ffff00087882 */ /* 0x000fe20000000000 */
[----:B------:R-:W-:Y:S02]  /*3690*/  UMOV UR5, 0x1 ;  /* 0x0000000100057882 */ /* 0x000fe40000000000 */
[----:B------:R-:W-:-:S04]  /*36a0*/  USHF.R.U32.HI UR6, URZ, 0x5, UR6 ;  /* 0x00000005ff067899 */ /* 0x000fc80008011606 */
[----:B------:R-:W-:Y:S02]  /*36b0*/  USHF.L.U32 UR8, UR8, UR6, URZ ;  /* 0x0000000608087299 */ /* 0x000fe400080006ff */
[----:B------:R-:W-:-:S04]  /*36c0*/  USHF.L.U32 UR5, UR5, UR6, URZ ;  /* 0x0000000605057299 */ /* 0x000fc800080006ff */
[----:B--2---:R-:W-:-:S04]  /*36d0*/  LOP3.LUT R0, R0, UR8, RZ, 0xc0, !PT ;  /* 0x0000000800007c12 */ /* 0x004fc8000f8ec0ff */
[----:B------:R-:W-:-:S13]  /*36e0*/  ISETP.NE.AND P0, PT, R0, UR8, PT ;  /* 0x0000000800007c0c */ /* 0x000fda000bf05270 */
[----:B------:R-:W-:Y:S05]  /*36f0*/  @P0 BRA `(.L_x_65) ;  /* 0x0000000000580947 */ /* 0x000fea0003800000 */
[----:B------:R-:W2:Y:S02]  /*3700*/  LDS R0, [UR4+0x18] ;  /* 0x00001804ff007984 */ /* 0x000ea40008000800 */
[----:B--2---:R-:W-:-:S04]  /*3710*/  LOP3.LUT R0, R0, UR5, RZ, 0xc0, !PT ;  /* 0x0000000500007c12 */ /* 0x004fc8000f8ec0ff */
[----:B------:R-:W-:-:S13]  /*3720*/  ISETP.NE.AND P0, PT, R0, UR5, PT ;  /* 0x0000000500007c0c */ /* 0x000fda000bf05270 */
[----:B------:R-:W-:Y:S05]  /*3730*/  @P0 BRA `(.L_x_66) ;  /* 0x00000000003c0947 */ /* 0x000fea0003800000 */
[----:B------:R-:W2:Y:S01]  /*3740*/  S2R R2, SR_LANEID ;  /* 0x0000000000027919 */ /* 0x000ea20000000000 */
[----:B------:R-:W-:Y:S01]  /*3750*/  ULOP3.LUT UR8, URZ, UR8, URZ, 0x33, !UPT ;  /* 0x00000008ff087292 */ /* 0x000fe2000f8e33ff */
[----:B------:R-:W-:Y:S01]  /*3760*/  LOP3.LUT R4, RZ, UR5, RZ, 0x33, !PT ;  /* 0x00000005ff047c12 */ /* 0x000fe2000f8e33ff */
[----:B------:R-:W-:Y:S02]  /*3770*/  VOTEU.ANY UR7, UPT, PT ;  /* 0x0000000000077886 */ /* 0x000fe400038e0100 */
[----:B------:R-:W-:Y:S01]  /*3780*/  UFLO.U32 UR7, UR7 ;  /* 0x00000007000772bd */ /* 0x000fe200080e0000 */
[----:B------:R-:W3:Y:S01]  /*3790*/  REDUX UR5, R4 ;  /* 0x00000000040573c4 */ /* 0x000ee20000000000 */
[----:B------:R-:W-:-:S06]  /*37a0*/  IMAD.U32 R0, RZ, RZ, UR8 ;  /* 0x00000008ff007e24 */ /* 0x000fcc000f8e00ff */
[----:B------:R1:W-:Y:S01]  /*37b0*/  UTCATOMSWS.AND URZ, UR8 ;  /* 0x0000000800ff79e3 */ /* 0x0003e20008000000 */
[----:B------:R-:W4:Y:S01]  /*37c0*/  REDUX UR6, R0 ;  /* 0x00000000000673c4 */ /* 0x000f220000000000 */
[----:B--2---:R-:W-:Y:S01]  /*37d0*/  ISETP.EQ.U32.AND P0, PT, R2, UR7, PT ;  /* 0x0000000702007c0c */ /* 0x004fe2000bf02070 */
[----:B---3--:R-:W-:Y:S01]  /*37e0*/  IMAD.U32 R2, RZ, RZ, UR5 ;  /* 0x00000005ff027e24 */ /* 0x008fe2000f8e00ff */
[----:B----4-:R-:W-:-:S11]  /*37f0*/  MOV R3, UR6 ;  /* 0x0000000600037c02 */ /* 0x010fd60008000f00 */
[----:B------:R1:W-:Y:S04]  /*3800*/  @P0 ATOMS.AND RZ, [UR4+0x14], R3 ;  /* 0x00001403ffff098c */ /* 0x0003e8000a800004 */
[----:B------:R1:W-:Y:S01]  /*3810*/  @P0 ATOMS.AND RZ, [UR4+0x18], R2 ;  /* 0x00001802ffff098c */ /* 0x0003e2000a800004 */
[----:B------:R-:W-:Y:S05]  /*3820*/  BRA `(.L_x_67) ;  /* 0x0000000000147947 */ /* 0x000fea0003800000 */
.L_x_66:
[----:B------:R-:W-:Y:S02]  /*3830*/  MOV R2, 0x3850 ;  /* 0x0000385000027802 */ /* 0x000fe40000000f00 */
[----:B-1--45:R-:W-:Y:S05]  /*3840*/  CALL.REL.NOINC `($__internal_0_$__cuda_sm10x_tcgen05_guardrail_trap_col_being_dealloced_not_returned_by_alloc) ;  /* 0x0000003000707944 */ /* 0x032fea0003c00000 */
[----:B------:R-:W-:Y:S05]  /*3850*/  BRA `(.L_x_67) ;  /* 0x0000000000087947 */ /* 0x000fea0003800000 */
.L_x_65:
[----:B------:R-:W-:Y:S02]  /*3860*/  MOV R2, 0x3880 ;  /* 0x0000388000027802 */ /* 0x000fe40000000f00 */
[----:B-1--45:R-:W-:Y:S05]  /*3870*/  CALL.REL.NOINC `($__internal_2_$__cuda_sm10x_tcgen05_guardrail_trap_unallocated_columns_being_dealloced) ;  /* 0x00000030007c7944 */ /* 0x032fea0003c00000 */
.L_x_67:
[----:B------:R-:W-:Y:S01]  /*3880*/  NOP ;  /* 0x0000000000007918 */ /* 0x000fe20000000000 */
[----:B-1----:R-:W-:Y:S05]  /*3890*/  EXIT ;  /* 0x000000000000794d */ /* 0x002fea0003800000 */
.L_x_49:
[----:B------:R-:W-:-:S09]  /*38a0*/  UISETP.NE.OR UP2, UPT, UR8, 0x3, !UP2 ;  /* 0x000000030800788c */ /* 0x000fd2000d745670 */
[----:B------:R-:W-:Y:S05]  /*38b0*/  BRA.U UP2, `(.L_x_68) ;  /* 0x0000000902c87547 */ /* 0x000fea000b800000 */
[----:B------:R-:W1:Y:S01]  /*38c0*/  LDCU.64 UR6, c[0x0][0x888] ;  /* 0x00011100ff0677ac */ /* 0x000e620008000a00 */
[----:B------:R-:W2:Y:S01]  /*38d0*/  LDC R0, c[0x0][0xb30] ;  /* 0x0002cc00ff007b82 */ /* 0x000ea20000000800 */
[----:B------:R-:W-:Y:S01]  /*38e0*/  IMAD.MOV.U32 R30, RZ, RZ, 0x1 ;  /* 0x00000001ff1e7424 */ /* 0x000fe200078e00ff */
[----:B------:R-:W-:Y:S01]  /*38f0*/  CS2R R28, SRZ ;  /* 0x00000000001c7805 */ /* 0x000fe2000001ff00 */
[----:B------:R-:W4:Y:S01]  /*3900*/  LDCU.64 UR4, c[0x0][0x890] ;  /* 0x00011200ff0477ac */ /* 0x000f220008000a00 */
[----:B------:R-:W-:Y:S01]  /*3910*/  IMAD.MOV.U32 R25, RZ, RZ, 0x1000 ;  /* 0x00001000ff197424 */ /* 0x000fe200078e00ff */
[----:B------:R-:W-:-:S03]  /*3920*/  UMOV UR8, 0x400 ;  /* 0x0000040000087882 */ /* 0x000fc60000000000 */
[----:B------:R-:W3:Y:S01]  /*3930*/  LDC R19, c[0x0][0x370] ;  /* 0x0000dc00ff137b82 */ /* 0x000ee20000000800 */
[----:B------:R-:W-:-:S07]  /*3940*/  UPLOP3.LUT UP1, UPT, UPT, UPT, UPT, 0x40, 0x4 ;  /* 0x000000000004789c */ /* 0x000fce0003f2e870 */
[----:B------:R-:W3:Y:S01]  /*3950*/  LDC R2, c[0x0][0xb0c] ;  /* 0x0002c300ff027b82 */ /* 0x000ee20000000800 */
[----:B-1----:R-:W-:Y:S02]  /*3960*/  UISETP.NE.U32.AND UP2, UPT, UR6, URZ, UPT ;  /* 0x000000ff0600728c */ /* 0x002fe4000bf45070 */
[----:B------:R-:W-:Y:S02]  /*3970*/  ULEA UR6, UR37, UR8, 0x18 ;  /* 0x0000000825067291 */ /* 0x000fe4000f8ec0ff */
[----:B------:R-:W-:Y:S02]  /*3980*/  UISETP.NE.AND.EX UP2, UPT, UR7, URZ, UPT, UP2 ;  /* 0x000000ff0700728c */ /* 0x000fe4000bf45320 */
[----:B------:R-:W-:Y:S01]  /*3990*/  UIADD3 UR7, UPT, UPT, UR6, 0x50, URZ ;  /* 0x0000005006077890 */ /* 0x000fe2000fffe0ff */
[----:B------:R-:W1:Y:S01]  /*39a0*/  LDC R18, c[0x0][0xb20] ;  /* 0x0002c800ff127b82 */ /* 0x000e620000000800 */
[----:B----4-:R-:W-:Y:S01]  /*39b0*/  UISETP.NE.U32.AND UP3, UPT, UR4, URZ, UPT ;  /* 0x000000ff0400728c */ /* 0x010fe2000bf65070 */
[----:B--2---:R-:W-:Y:S01]  /*39c0*/  ISETP.NE.AND P1, PT, R0, 0x1, PT ;  /* 0x000000010000780c */ /* 0x004fe20003f25270 */
[----:B------:R-:W-:-:S02]  /*39d0*/  UPRMT UR37, UR37, 0x654, UR7 ;  /* 0x0000065425257896 */ /* 0x000fc40008000007 */
[----:B------:R-:W-:-:S03]  /*39e0*/  UISETP.NE.AND.EX UP3, UPT, UR5, URZ, UPT, UP3 ;  /* 0x000000ff0500728c */ /* 0x000fc6000bf65330 */
[----:B------:R-:W2:Y:S08]  /*39f0*/  LDC.64 R32, c[0x0][0x348] ;  /* 0x0000d200ff207b82 */ /* 0x000eb00000000a00 */
[----:B------:R-:W4:Y:S08]  /*3a00*/  LDC.64 R16, c[0x0][0xb10] ;  /* 0x0002c400ff107b82 */ /* 0x000f300000000a00 */
[----:B------:R-:W1:Y:S08]  /*3a10*/  LDC.64 R6, c[0x0][0xb18] ;  /* 0x0002c600ff067b82 */ /* 0x000e700000000a00 */
[----:B------:R-:W1:Y:S08]  /*3a20*/  LDC.64 R4, c[0x0][0xb28] ;  /* 0x0002ca00ff047b82 */ /* 0x000e700000000a00 */
[----:B---3--:R-:W1:Y:S02]  /*3a30*/  LDC R24, c[0x0][0x374] ;  /* 0x0000dd00ff187b82 */ /* 0x008e640000000800 */
.L_x_76:
[C---:B------:R-:W-:Y:S02]  /*3a40*/  LEA R0, R29.reuse, UR6, 0x3 ;  /* 0x000000061d007c11 */ /* 0x040fe4000f8e18ff */
[----:B------:R-:W-:Y:S02]  /*3a50*/  SHF.L.U32 R3, R28, 0x1f, RZ ;  /* 0x0000001f1c037819 */ /* 0x000fe400000006ff */
[----:B------:R-:W-:Y:S02]  /*3a60*/  LEA R20, R29, UR6, 0x4 ;  /* 0x000000061d147c11 */ /* 0x000fe4000f8e20ff */
[----:B---3--:R-:W3:Y:S02]  /*3a70*/  SYNCS.PHASECHK.TRANS64.TRYWAIT P0, [R0+URZ+0x70], R3 ;  /* 0x00007003000075a7 */ /* 0x008ee400080011ff */
[----:B---3--:R-:W-:Y:S05]  /*3a80*/  @!P0 BRA `(.L_x_69) ;  /* 0x0000002c005c8947 */ /* 0x008fea0003800000 */
.L_x_125:
[----:B------:R-:W-:Y:S01]  /*3a90*/  ISETP.GE.AND P0, PT, R40, 0x1, PT ;  /* 0x000000012800780c */ /* 0x000fe20003f06270 */
[----:B------:R-:W1:Y:S01]  /*3aa0*/  LDS.128 R20, [R20+0x100] ;  /* 0x0001000014147984 */ /* 0x000e620000000c00 */
[----:B------:R-:W-:Y:S01]  /*3ab0*/  ISETP.NE.U32.AND P4, PT, RZ, UR4, PT ;  /* 0x00000004ff007c0c */ /* 0x000fe2000bf85070 */
[----:B---3--:R-:W-:Y:S01]  /*3ac0*/  VIADD R0, R0, 0x80 ;  /* 0x0000008000007836 */ /* 0x008fe20000000000 */
[----:B------:R-:W-:Y:S02]  /*3ad0*/  SHF.L.U32 R26, R30, 0x1f, RZ ;  /* 0x0000001f1e1a7819 */ /* 0x000fe400000006ff */
[----:B------:R-:W-:Y:S02]  /*3ae0*/  ISETP.NE.AND.EX P4, PT, RZ, UR5, PT, P4 ;  /* 0x00000005ff007c0c */ /* 0x000fe4000bf85340 */
[----:B------:R-:W-:Y:S01]  /*3af0*/  PRMT R0, RZ, 0x654, R0 ;  /* 0x00000654ff007816 */ /* 0x000fe20000000000 */
[----:B------:R-:W-:Y:S01]  /*3b00*/  @!PT LDS RZ, [RZ] ;  /* 0x00000000fffff984 */ /* 0x000fe20000000800 */
[----:B------:R-:W-:Y:S01]  /*3b10*/  @!PT LDS RZ, [RZ] ;  /* 0x00000000fffff984 */ /* 0x000fe20000000800 */
[----:B------:R-:W-:Y:S01]  /*3b20*/  @!PT LDS RZ, [RZ] ;  /* 0x00000000fffff984 */ /* 0x000fe20000000800 */
[----:B------:R-:W-:Y:S01]  /*3b30*/  @!PT LDS RZ, [RZ] ;  /* 0x00000000fffff984 */ /* 0x000fe20000000800 */
[----:B------:R3:W-:Y:S06]  /*3b40*/  MEMBAR.ALL.CTA ;  /* 0x0000000000007992 */ /* 0x0007ec0000008000 */
[----:B---3--:R-:W3:Y:S02]  /*3b50*/  FENCE.VIEW.ASYNC.S ;  /* 0x00000000000073c6 */ /* 0x008ee40000000000 */
[----:B---3--:R3:W-:Y:S01]  /*3b60*/  SYNCS.ARRIVE.TRANS64.RED.A1T0 RZ, [R0+URZ], RZ ;  /* 0x000000ff00ff79a7 */ /* 0x0087e200081004ff */
[----:B-1----:R-:W-:Y:S11]  /*3b70*/  LOP3.LUT P3, RZ, R22, 0x1, RZ, 0xc0, !PT ;  /* 0x0000000116ff7812 */ /* 0x002ff6000786c0ff */
[----:B------:R-:W-:Y:S02]  /*3b80*/  @!UPT UIADD3 URZ, UPT, UPT, URZ, URZ, URZ ;  /* 0x000000fffffff290 */ /* 0x000fe4000fffe0ff */
[----:B------:R-:W-:Y:S02]  /*3b90*/  @P3 MOV R13, R20 ;  /* 0x00000014000d3202 */ /* 0x000fe40000000f00 */
[----:B------:R-:W-:Y:S01]  /*3ba0*/  @P3 LOP3.LUT R8, R21, 0xffff, RZ, 0xc0, !PT ;  /* 0x0000ffff15083812 */ /* 0x000fe200078ec0ff */
[----:B---3--:R-:W-:Y:S06]  /*3bb0*/  @!P0 BRA `(.L_x_70) ;  /* 0x0000000000a48947 */ /* 0x008fec0003800000 */
[----:B------:R-:W-:Y:S01]  /*3bc0*/  IMAD.HI.U32 R31, R24, R7, RZ ;  /* 0x00000007181f7227 */ /* 0x000fe200078e00ff */
[----:B------:R-:W-:Y:S02]  /*3bd0*/  ISETP.NE.AND P0, PT, R6, 0x1, PT ;  /* 0x000000010600780c */ /* 0x000fe40003f05270 */
[----:B------:R-:W-:Y:S01]  /*3be0*/  ISETP.NE.AND P2, PT, R40, 0x1, PT ;  /* 0x000000012800780c */ /* 0x000fe20003f45270 */
[----:B----4-:R-:W-:Y:S01]  /*3bf0*/  IMAD.HI.U32 R34, R19, R16, RZ ;  /* 0x0000001013227227 */ /* 0x010fe200078e00ff */
[----:B------:R-:W-:Y:S02]  /*3c00*/  SHF.R.U32.HI R31, RZ, R18, R31 ;  /* 0x00000012ff1f7219 */ /* 0x000fe4000001161f */
[----:B------:R-:W-:Y:S01]  /*3c10*/  ISETP.NE.AND P5, PT, R2, 0x1, PT ;  /* 0x000000010200780c */ /* 0x000fe20003fa5270 */
[----:B------:R-:W-:Y:S01]  /*3c20*/  IMAD.HI.U32 R36, R13, R16, RZ ;  /* 0x000000100d247227 */ /* 0x000fe200078e00ff */
[----:B------:R-:W-:Y:S02]  /*3c30*/  SHF.R.U32.HI R34, RZ, R17, R34 ;  /* 0x00000011ff227219 */ /* 0x000fe40000011622 */
[----:B------:R-:W-:Y:S01]  /*3c40*/  SEL R3, R24, R31, !P0 ;  /* 0x0000001f18037207 */ /* 0x000fe20004000000 */
[C---:B------:R-:W-:Y:S01]  /*3c50*/  IMAD.HI.U32 R31, R8.reuse, R7, RZ ;  /* 0x00000007081f7227 */ /* 0x040fe200078e00ff */
[----:B------:R-:W-:Y:S02]  /*3c60*/  SEL R11, R19, R34, !P5 ;  /* 0x00000022130b7207 */ /* 0x000fe40006800000 */
[----:B------:R-:W-:Y:S01]  /*3c70*/  SHF.R.U32.HI R36, RZ, R17, R36 ;  /* 0x00000011ff247219 */ /* 0x000fe20000011624 */
[----:B------:R-:W-:Y:S01]  /*3c80*/  IMAD.HI.U32 R38, R3, R4, RZ ;  /* 0x0000000403267227 */ /* 0x000fe200078e00ff */
[----:B------:R-:W-:Y:S03]  /*3c90*/  SHF.R.U32.HI R31, RZ, R18, R31 ;  /* 0x00000012ff1f7219 */ /* 0x000fe6000001161f */
[----:B------:R-:W-:Y:S01]  /*3ca0*/  IMAD.HI.U32 R34, R11, R4, RZ ;  /* 0x000000040b227227 */ /* 0x000fe200078e00ff */
[----:B------:R-:W-:Y:S02]  /*3cb0*/  @P2 SHF.R.U32.HI R3, RZ, R5, R38 ;  /* 0x00000005ff032219 */ /* 0x000fe40000011626 */
[----:B------:R-:W-:Y:S02]  /*3cc0*/  SEL R9, R8, R31, !P0 ;  /* 0x0000001f08097207 */ /* 0x000fe40004000000 */
[----:B------:R-:W-:Y:S01]  /*3cd0*/  @P2 SHF.R.U32.HI R11, RZ, R5, R34 ;  /* 0x00000005ff0b2219 */ /* 0x000fe20000011622 */
[C---:B------:R-:W-:Y:S01]  /*3ce0*/  IMAD R10, R40.reuse, R3, RZ ;  /* 0x00000003280a7224 */ /* 0x040fe200078e02ff */
[----:B------:R-:W-:Y:S01]  /*3cf0*/  SEL R3, R13, R36, !P5 ;  /* 0x000000240d037207 */ /* 0x000fe20006800000 */
[C---:B------:R-:W-:Y:S03]  /*3d00*/  IMAD.HI.U32 R14, R9.reuse, R4, RZ ;  /* 0x00000004090e7227 */ /* 0x040fe600078e00ff */
[----:B------:R-:W-:Y:S01]  /*3d10*/  ISETP.GE.AND P0, PT, R9, R10, PT ;  /* 0x0000000a0900720c */ /* 0x000fe20003f06270 */
[C---:B------:R-:W-:Y:S01]  /*3d20*/  IMAD R12, R40.reuse, R11, RZ ;  /* 0x0000000b280c7224 */ /* 0x040fe200078e02ff */
[-C--:B------:R-:W-:Y:S04]  /*3d30*/  SHF.R.U32.HI R14, RZ, R5.reuse, R14 ;  /* 0x00000005ff0e7219 */ /* 0x080fe8000001160e */
[----:B------:R-:W-:Y:S02]  /*3d40*/  ISETP.GE.OR P0, PT, R3, R12, P0 ;  /* 0x0000000c0300720c */ /* 0x000fe40000706670 */
[----:B------:R-:W-:Y:S05]  /*3d50*/  SEL R15, R9, R14, !P2 ;  /* 0x0000000e090f7207 */ /* 0x000fea0005000000 */
[----:B------:R-:W-:Y:S04]  /*3d60*/  IMAD.MOV R14, RZ, RZ, -R15 ;  /* 0x000000ffff0e7224 */ /* 0x000fe800078e0a0f */
[----:B------:R-:W-:Y:S02]  /*3d70*/  IMAD R14, R40, R14, R9 ;  /* 0x0000000e280e7224 */ /* 0x000fe400078e0209 */
[C---:B------:R-:W-:Y:S05]  /*3d80*/  @!P0 IMAD.HI.U32 R10, R3.reuse, R4, RZ ;  /* 0x00000004030a8227 */ /* 0x040fea00078e00ff */
[----:B------:R-:W-:Y:S04]  /*3d90*/  @!P0 SHF.R.U32.HI R10, RZ, R5, R10 ;  /* 0x00000005ff0a8219 */ /* 0x000fe8000001160a */
[----:B------:R-:W-:Y:S01]  /*3da0*/  @!P0 SEL R0, R3, R10, !P2 ;  /* 0x0000000a03008207 */ /* 0x000fe20005000000 */
[----:B------:R-:W-:Y:S03]  /*3db0*/  IMAD.MOV R10, RZ, RZ, -R3 ;  /* 0x000000ffff0a7224 */ /* 0x000fe600078e0a03 */
[----:B------:R-:W-:Y:S01]  /*3dc0*/  @!P0 IADD3 R15, PT, PT, R15, -R0, RZ ;  /* 0x800000000f0f8210 */ /* 0x000fe20007ffe0ff */
[----:B------:R-:W-:Y:S01]  /*3dd0*/  @!P0 IMAD R0, R11, R14, R0 ;  /* 0x0000000e0b008224 */ /* 0x000fe200078e0200 */
[----:B------:R-:W-:Y:S01]  /*3de0*/  IADD3 R11, PT, PT, -R9, RZ, RZ ;  /* 0x000000ff090b7210 */ /* 0x000fe20007ffe1ff */
[----:B------:R-:W-:Y:S02]  /*3df0*/  IMAD R13, R2, R10, R13 ;  /* 0x0000000a020d7224 */ /* 0x000fe400078e020d */
[----:B------:R-:W-:Y:S02]  /*3e00*/  @!P0 IMAD R9, R15, R40, R3 ;  /* 0x000000280f098224 */ /* 0x000fe400078e0203 */
[----:B------:R-:W-:Y:S02]  /*3e10*/  @!P0 IMAD.MOV.U32 R3, RZ, RZ, R0 ;  /* 0x000000ffff038224 */ /* 0x000fe400078e0000 */
[----:B------:R-:W-:Y:S02]  /*3e20*/  IMAD R8, R6, R11, R8 ;  /* 0x0000000b06087224 */ /* 0x000fe400078e0208 */
[----:B------:R-:W-:Y:S02]  /*3e30*/  IMAD R13, R3, R2, R13 ;  /* 0x00000002030d7224 */ /* 0x000fe400078e020d */
[----:B------:R-:W-:Y:S02]  /*3e40*/  IMAD R8, R9, R6, R8 ;  /* 0x0000000609087224 */ /* 0x000fe400078e0208 */
.L_x_70:
[----:B------:R-:W-:Y:S05]  /*3e50*/  BRA.U UP1, `(.L_x_71) ;  /* 0x0000000101107547 */ /* 0x000fea000b800000 */
[----:B------:R-:W-:Y:S04]  /*3e60*/  MOV R0, UR13 ;  /* 0x0000000d00007c02 */ /* 0x000fe80008000f00 */
[----:B------:R-:W-:Y:S04]  /*3e70*/  SHF.L.U32 R3, R0, 0x1f, RZ ;  /* 0x0000001f00037819 */ /* 0x000fe800000006ff */
[----:B------:R-:W1:Y:S02]  /*3e80*/  SYNCS.PHASECHK.TRANS64.TRYWAIT P0, [UR6+0x68], R3 ;  /* 0x00006803ff0075a7 */ /* 0x000e640008001106 */
[----:B-1----:R-:W-:Y:S05]  /*3e90*/  @!P0 BRA `(.L_x_72) ;  /* 0x00000028006c8947 */ /* 0x002fea0003800000 */
.L_x_71:
[----:B------:R-:W-:Y:S05]  /*3ea0*/  BRA.U !UP3, `(.L_x_73) ;  /* 0x000000010b347547 */ /* 0x000fea000b800000 */
[----:B------:R-:W-:Y:S01]  /*3eb0*/  UPLOP3.LUT UP0, UPT, UPT, UPT, UP2, 0x80, 0x8 ;  /* 0x000000000008789c */ /* 0x000fe20003f0f020 */
[----:B-1----:R-:W-:Y:S02]  /*3ec0*/  HFMA2 R0, -RZ, RZ, 0, 5.9604644775390625e-08 ;  /* 0x00000001ff007431 */ /* 0x002fe400000001ff */
[----:B------:R-:W-:Y:S03]  /*3ed0*/  IMAD.MOV.U32 R98, RZ, RZ, 0x1 ;  /* 0x00000001ff627424 */ /* 0x000fe600078e00ff */
[----:B------:R-:W-:Y:S05]  /*3ee0*/  PLOP3.LUT P0, PT, PT, PT, UP0, 0x80, 0x8 ;  /* 0x000000000008781c */ /* 0x000fea0003f0f008 */
[----:B------:R-:W1:Y:S01]  /*3ef0*/  @UP0 LDCU.64 UR8, c[0x0][0x888] ;  /* 0x00011100ff0807ac */ /* 0x000e620008000a00 */
[----:B------:R-:W-:Y:S07]  /*3f00*/  @UP0 UIMAD UR7, UR36, UR4, URZ ;  /* 0x00000004240702a4 */ /* 0x000fee000f8e02ff */
[----:B------:R-:W-:Y:S01]  /*3f10*/  @!P0 PRMT R98, R0, 0x7610, R98 ;  /* 0x0000761000628816 */ /* 0x000fe20000000062 */
[----:B-1----:R-:W-:Y:S03]  /*3f20*/  @UP0 UIMAD.WIDE UR8, UR7, 0x4, UR8 ;  /* 0x00000004070808a5 */ /* 0x002fe6000f8e0208 */
[----:B------:R-:W1:Y:S03]  /*3f30*/  @!UP0 LDCU UR7, c[0x0][0x880] ;  /* 0x00011000ff0787ac */ /* 0x000e660008000800 */
[----:B------:R-:W-:Y:S01]  /*3f40*/  IMAD.U32 R10, RZ, RZ, UR8 ;  /* 0x00000008ff0a7e24 */ /* 0x000fe2000f8e00ff */
[----:B------:R-:W-:Y:S05]  /*3f50*/  MOV R11, UR9 ;  /* 0x00000009000b7c02 */ /* 0x000fea0008000f00 */
[----:B-----5:R3:W5:Y:S02]  /*3f60*/  @P0 LDG.E R48, desc[UR40][R10.64] ;  /* 0x000000280a300981 */ /* 0x020764000c1e1900 */
[----:B-1-3--:R-:W-:Y:S07]  /*3f70*/  @!P0 IMAD.U32 R48, RZ, RZ, UR7 ;  /* 0x00000007ff308e24 */ /* 0x00afee000f8e00ff */
.L_x_73:
[----:B-----5:R-:W-:Y:S01]  /*3f80*/  @!P4 ISETP.EQ.AND P5, PT, R48, RZ, PT ;  /* 0x000000ff3000c20c */ /* 0x020fe20003fa2270 */
[----:B------:R-:W-:Y:S01]  /*3f90*/  @!UPT UIADD3 URZ, UPT, UPT, URZ, URZ, URZ ;  /* 0x000000fffffff290 */ /* 0x000fe2000fffe0ff */
[----:B------:R-:W-:Y:S11]  /*3fa0*/  @!P4 BRA `(.L_x_74) ;  /* 0x000000000014c947 */ /* 0x000ff60003800000 */
[----:B------:R-:W-:Y:S02]  /*3fb0*/  LOP3.LUT P0, RZ, R98, 0xff, RZ, 0xc0, !PT ;  /* 0x000000ff62ff7812 */ /* 0x000fe4000780c0ff */
[----:B------:R-:W-:Y:S04]  /*3fc0*/  PLOP3.LUT P5, PT, PT, PT, UP0, 0x80, 0x8 ;  /* 0x000000000008781c */ /* 0x000fe80003faf008 */
[----:B------:R-:W-:Y:S07]  /*3fd0*/  PLOP3.LUT P5, PT, P5, PT, PT, 0x8, 0x80 ;  /* 0x000000000080781c */ /* 0x000fee0002fae170 */
[----:B------:R-:W-:Y:S11]  /*3fe0*/  @P0 ISETP.EQ.AND P5, PT, R48, RZ, PT ;  /* 0x000000ff3000020c */ /* 0x000ff60003fa2270 */
[----:B------:R-:W-:Y:S02]  /*3ff0*/  @!UPT UIADD3 URZ, UPT, UPT, URZ, URZ, URZ ;  /* 0x000000fffffff290 */ /* 0x000fe4000fffe0ff */
.L_x_74:
[----:B------:R-:W3:Y:S01]  /*4000*/  SYNCS.PHASECHK.TRANS64.TRYWAIT P4, [UR6+0x58], R26 ;  /* 0x0000581aff0075a7 */ /* 0x000ee20008081106 */
[----:B------:R-:W-:Y:S01]  /*4010*/  @P3 SHF.R.U32.HI R27, RZ, 0x10, R21 ;  /* 0x00000010ff1b3819 */ /* 0x000fe20000011615 */
[----:B------:R-:W-:Y:S01]  /*4020*/  VIADD R29, R29, 0x1 ;  /* 0x000000011d1d7836 */ /* 0x000fe20000000000 */
[----:B------:R-:W5:Y:S08]  /*4030*/  LDC.64 R14, c[0x0][0xb10] ;  /* 0x0002c400ff0e7b82 */ /* 0x000f700000000a00 */
[----:B------:R-:W2:Y:S08]  /*4040*/  LDC.64 R10, c[0x0][0xb18] ;  /* 0x0002c600ff0a7b82 */ /* 0x000eb00000000a00 */
[----:B-1----:R-:W1:Y:S08]  /*4050*/  @!P1 LDC R0, c[0x0][0xb20] ;  /* 0x0002c800ff009b82 */ /* 0x002e700000000800 */
[----:B------:R-:W4:Y:S01]  /*4060*/  @!P1 LDC R3, c[0x0][0xb0c] ;  /* 0x0002c300ff039b82 */ /* 0x000f220000000800 */
[----:B-----5:R-:W-:Y:S05]  /*4070*/  @!P1 IMAD.HI.U32 R14, R13, R14, RZ ;  /* 0x0000000e0d0e9227 */ /* 0x020fea00078e00ff */
[----:B------:R-:W-:Y:S01]  /*4080*/  @!P1 SHF.R.U32.HI R14, RZ, R15, R14 ;  /* 0x0000000fff0e9219 */ /* 0x000fe2000001160e */
[----:B--2---:R-:W-:Y:S01]  /*4090*/  @!P1 IMAD.HI.U32 R11, R8, R11, RZ ;  /* 0x0000000b080b9227 */ /* 0x004fe200078e00ff */
[----:B------:R-:W-:Y:S04]  /*40a0*/  @!P1 ISETP.NE.AND P0, PT, R10, 0x1, PT ;  /* 0x000000010a00980c */ /* 0x000fe80003f05270 */
[----:B-1----:R-:W-:Y:S02]  /*40b0*/  @!P1 SHF.R.U32.HI R9, RZ, R0, R11 ;  /* 0x00000000ff099219 */ /* 0x002fe4000001160b */
[----:B----4-:R-:W-:Y:S02]  /*40c0*/  @!P1 ISETP.NE.AND P2, PT, R3, 0x1, PT ;  /* 0x000000010300980c */ /* 0x010fe40003f45270 */
[----:B------:R-:W-:Y:S02]  /*40d0*/  @!P1 SEL R9, R8, R9, !P0 ;  /* 0x0000000908099207 */ /* 0x000fe40004000000 */
[----:B------:R-:W-:Y:S02]  /*40e0*/  ELECT P0, URZ, PT ;  /* 0x0000000000ff782f */ /* 0x000fe40003800000 */
[----:B------:R-:W-:Y:S05]  /*40f0*/  @!P1 SEL R14, R13, R14, !P2 ;  /* 0x0000000e0d0e9207 */ /* 0x000fea0005000000 */
[----:B------:R-:W-:Y:S02]  /*4100*/  @!P1 IMAD.IADD R0, R9, 0x1, -R14 ;  /* 0x0000000109009824 */ /* 0x000fe400078e0a0e */
[----:B------:R-:W-:Y:S02]  /*4110*/  @!P1 IMAD.IADD R9, R14, 0x1, -R9 ;  /* 0x000000010e099824 */ /* 0x000fe400078e0a09 */
[----:B------:R-:W-:Y:S02]  /*4120*/  @!P1 IMAD R13, R0, R3, R13 ;  /* 0x00000003000d9224 */ /* 0x000fe400078e020d */
[----:B------:R-:W-:Y:S01]  /*4130*/  @!P1 IMAD R8, R9, R10, R8 ;  /* 0x0000000a09089224 */ /* 0x000fe200078e0208 */
[----:B---3--:R-:W-:Y:S06]  /*4140*/  @!P4 BRA `(.L_x_75) ;  /* 0x0000002400d8c947 */ /* 0x008fec0003800000 */
.L_x_128:
[----:B------:R-:W-:Y:S01]  /*4150*/  PLOP3.LUT P5, PT, P5, P0, PT, 0xf2, 0x2f ;  /* 0x00000000002f781c */ /* 0x000fe20002fa1e72 */
[----:B------:R-:W-:Y:S01]  /*4160*/  UMOV UR14, 0x0 ;  /* 0x00000000000e7882 */ /* 0x000fe20000000000 */
[----:B------:R-:W-:Y:S01]  /*4170*/  LOP3.LUT R30, R30, 0x1, RZ, 0x3c, !PT ;  /* 0x000000011e1e7812 */ /* 0x000fe200078e3cff */
[----:B------:R-:W-:Y:S01]  /*4180*/  UMOV UR15, 0x10000000 ;  /* 0x10000000000f7882 */ /* 0x000fe20000000000 */
[----:B------:R-:W-:Y:S01]  /*4190*/  UMOV UR12, UR36 ;  /* 0x00000024000c7c82 */ /* 0x000fe20008000000 */
[----:B------:R-:W-:Y:S08]  /*41a0*/  @P3 R2UR UR36, R27 ;  /* 0x000000001b2432ca */ /* 0x000ff000000e0000 */
[----:B-1----:R-:W-:Y:S01]  /*41b0*/  @!P5 IADD3 R3, P0, PT, R32, 0x580, RZ ;  /* 0x000005802003d810 */ /* 0x002fe20007f1e0ff */
[----:B------:R-:W-:Y:S01]  /*41c0*/  @!P5 IMAD.SHL.U32 R97, R97, 0x40, RZ ;  /* 0x000000406161d824 */ /* 0x000fe200078e00ff */
[----:B------:R-:W-:Y:S01]  /*41d0*/  VOTEU.ALL UP1, P5 ;  /* 0x0000000000ff7886 */ /* 0x000fe20002820000 */
[----:B------:R-:W-:Y:S01]  /*41e0*/  @!P5 IMAD.SHL.U32 R99, R99, 0x40, RZ ;  /* 0x000000406363d824 */ /* 0x000fe200078e00ff */
[----:B------:R-:W-:Y:S01]  /*41f0*/  @!P5 R2UR UR8, R3 ;  /* 0x000000000308d2ca */ /* 0x000fe200000e0000 */
[----:B------:R-:W-:Y:S01]  /*4200*/  @!P5 IMAD.X R0, RZ, RZ, R33, P0 ;  /* 0x000000ffff00d224 */ /* 0x000fe200000e0621 */
[----:B------:R-:W-:Y:S01]  /*4210*/  @!P5 R2UR UR10, R97 ;  /* 0x00000000610ad2ca */ /* 0x000fe200000e0000 */
[----:B------:R-:W-:Y:S01]  /*4220*/  @!UP1 UIADD3 UR9, UPT, UPT, UR6, 0x50, URZ ;  /* 0x0000005006099890 */ /* 0x000fe2000fffe0ff */
[----:B------:R-:W-:Y:S01]  /*4230*/  @!P5 R2UR UR11, R99 ;  /* 0x00000000630bd2ca */ /* 0x000fe200000e0000 */
[----:B------:R-:W-:Y:S01]  /*4240*/  IMAD.IADD R97, R8, 0x1, R81 ;  /* 0x0000000108617824 */ /* 0x000fe200078e0251 */
[----:B------:R-:W-:Y:S01]  /*4250*/  @!P5 R2UR UR7, R0 ;  /* 0x000000000007d2ca */ /* 0x000fe200000e0000 */
[----:B------:R-:W-:Y:S01]  /*4260*/  IMAD.IADD R99, R13, 0x1, R96 ;  /* 0x000000010d637824 */ /* 0x000fe200078e0260 */
[C---:B------:R-:W-:Y:S04]  /*4270*/  ISETP.NE.AND P0, PT, R29.reuse, 0x2, PT ;  /* 0x000000021d00780c */ /* 0x040fe80003f05270 */
[----:B------:R-:W-:Y:S01]  /*4280*/  SEL R3, RZ, 0x1, P0 ;  /* 0x00000001ff037807 */ /* 0x000fe20000000000 */
[----:B------:R-:W-:Y:S01]  /*4290*/  IMAD.U32 R10, RZ, RZ, UR8 ;  /* 0x00000008ff0a7e24 */ /* 0x000fe2000f8e00ff */
[----:B------:R-:W-:Y:S01]  /*42a0*/  @!UP1 UIADD3 UR8, UPT, UPT, UR6, 0x200, URZ ;  /* 0x0000020006089890 */ /* 0x000fe2000fffe0ff */
[----:B------:R-:W-:Y:S01]  /*42b0*/  SEL R29, R29, RZ, P0 ;  /* 0x000000ff1d1d7207 */ /* 0x000fe20000000000 */
[----:B------:R-:W-:Y:S01]  /*42c0*/  VOTEU.ALL UP1, P5 ;  /* 0x0000000000ff7886 */ /* 0x000fe20002820000 */
[----:B------:R-:W-:Y:S02]  /*42d0*/  LOP3.LUT R28, R28, R3, RZ, 0x3c, !PT ;  /* 0x000000031c1c7212 */ /* 0x000fe400078e3cff */
[----:B------:R-:W-:Y:S01]  /*42e0*/  IMAD.U32 R11, RZ, RZ, UR7 ;  /* 0x00000007ff0b7e24 */ /* 0x000fe2000f8e00ff */
[----:B------:R-:W-:Y:S04]  /*42f0*/  @!P5 R2UR UR16, R10 ;  /* 0x000000000a10d2ca */ /* 0x000fe800000e0000 */
[----:B------:R-:W-:Y:S11]  /*4300*/  @!P5 R2UR UR17, R11 ;  /* 0x000000000b11d2ca */ /* 0x000ff600000e0000 */
[----:B------:R-:W-:Y:S02]  /*4310*/  @!UPT UIADD3 URZ, UPT, UPT, URZ, URZ, URZ ;  /* 0x000000fffffff290 */ /* 0x000fe4000fffe0ff */
[----:B------:R3:W-:Y:S01]  /*4320*/  @!UP1 UTMALDG.3D [UR8], [UR16], desc[UR14] ;  /* 0x00000e08100095b4 */ /* 0x0007e20008011000 */
[----:B------:R3:W-:Y:S01]  /*4330*/  @!P5 SYNCS.ARRIVE.TRANS64.RED.A0TR RZ, [UR6+0x50], R25 ;  /* 0x00005019ffffd9a7 */ /* 0x0007e20008300406 */
[----:B------:R-:W-:Y:S01]  /*4340*/  UPLOP3.LUT UP1, UPT, UPT, UPT, UPT, 0x80, 0x8 ;  /* 0x000000000008789c */ /* 0x000fe20003f2f070 */
[----:B------:R-:W-:Y:S01]  /*4350*/  SYNCS.ARRIVE.TRANS64.RED.A1T0 RZ, [UR37], RZ ;  /* 0x000000ffffff79a7 */ /* 0x000fe20008100425 */
[----:B------:R-:W-:Y:S09]  /*4360*/  @P3 BRA `(.L_x_76) ;  /* 0xfffffff400b43947 */ /* 0x000ff2000383ffff */
[----:B------:R-:W-:Y:S07]  /*4370*/  MOV R0, UR6 ;  /* 0x0000000600007c02 */ /* 0x000fee0008000f00 */
.L_x_77:
[----:B-1----:R-:W-:-:S04]  /*4380*/  SHF.L.U32 R3, R30, 0x1f, RZ ;  /* 0x0000001f1e037819 */ /* 0x002fc800000006ff */
[----:B------:R1:W2:Y:S03]  /*4390*/  SYNCS.PHASECHK.TRANS64.TRYWAIT P0, [R0+URZ+0x58], R3 ;  /* 0x00005803000075a7 */ /* 0x0002a600080011ff */
[----:B--2---:R-:W-:Y:S05]  /*43a0*/  @!P0 NANOSLEEP.SYNCS 0x989680 ;  /* 0x009896800000895d */ /* 0x004fea0003900000 */
[----:B------:R-:W2:Y:S02]  /*43b0*/  @!P0 SYNCS.PHASECHK.TRANS64 P0, [R0+URZ+0x58], R3 ;  /* 0x00005803000085a7 */ /* 0x000ea400080010ff */
[----:B--23--:R-:W-:Y:S05]  /*43c0*/  @P0 EXIT ;  /* 0x000000000000094d */ /* 0x00cfea0003800000 */
[----:B------:R-:W-:Y:S05]  /*43d0*/  BRA `(.L_x_77) ;  /* 0xfffffffc00e87947 */ /* 0x000fea000383ffff */
.L_x_68:
[----:B------:R-:W-:-:S06]  /*43e0*/  UISETP.GE.AND UP1, UPT, UR8, 0x4, UPT ;  /* 0x000000040800788c */ /* 0x000fcc000bf26270 */
[----:B------:R-:W-:-:S13]  /*43f0*/  PLOP3.LUT P0, PT, PT, PT, UP1, 0x80, 0x8 ;  /* 0x000000000008781c */ /* 0x000fda0003f0f018 */
[----:B------:R-:W-:Y:S05]  /*4400*/  @!P0 EXIT ;  /* 0x000000000000894d */ /* 0x000fea0003800000 */
[----:B------:R-:W-:Y:S01]  /*4410*/  BAR.SYNC.DEFER_BLOCKING 0x6, 0xa0 ;  /* 0x0182800000007b1d */ /* 0x000fe20000010000 */
[C---:B------:R-:W-:Y:S02]  /*4420*/  IMAD.SHL.U32 R5, R103.reuse, 0x40, RZ ;  /* 0x0000004067057824 */ /* 0x040fe400078e00ff */
[----:B------:R-:W-:Y:S02]  /*4430*/  HFMA2 R113, -RZ, RZ, 0, 0 ;  /* 0x00000000ff717431 */ /* 0x000fe400000001ff */
[C---:B------:R-:W-:Y:S01]  /*4440*/  IMAD.SHL.U32 R0, R103.reuse, 0x20, RZ ;  /* 0x0000002067007824 */ /* 0x040fe200078e00ff */
[----:B------:R-:W-:Y:S01]  /*4450*/  CS2R R108, SRZ ;  /* 0x00000000006c7805 */ /* 0x000fe2000001ff00 */
[----:B------:R-:W-:Y:S01]  /*4460*/  IMAD.SHL.U32 R105, R103, 0x8, RZ ;  /* 0x0000000867697824 */ /* 0x000fe200078e00ff */
[----:B------:R-:W-:Y:S01]  /*4470*/  UMOV UR43, 0x400 ;  /* 0x00000400002b7882 */ /* 0x000fe20000000000 */
[----:B------:R-:W-:Y:S01]  /*4480*/  LOP3.LUT R2, R5, 0x180, RZ, 0xc0, !PT ;  /* 0x0000018005027812 */ /* 0x000fe200078ec0ff */
[----:B------:R-:W-:Y:S01]  /*4490*/  ULEA UR43, UR37, UR43, 0x18 ;  /* 0x0000002b252b7291 */ /* 0x000fe2000f8ec0ff */
[----:B------:R-:W1:Y:S01]  /*44a0*/  LDC R101, c[0x0][0x370] ;  /* 0x0000dc00ff657b82 */ /* 0x000e620000000800 */
[----:B------:R-:W-:Y:S01]  /*44b0*/  LOP3.LUT R0, R0, 0xc00, RZ, 0xc0, !PT ;  /* 0x00000c0000007812 */ /* 0x000fe200078ec0ff */
[C---:B------:R-:W-:Y:S01]  /*44c0*/  IMAD.U32 R46, R103.reuse, 0x10000, RZ ;  /* 0x00010000672e7824 */ /* 0x040fe200078e00ff */
[----:B------:R-:W-:Y:S01]  /*44d0*/  LOP3.LUT R105, R2, 0x30, R105, 0xf8, !PT ;  /* 0x0000003002697812 */ /* 0x000fe200078ef869 */
[C---:B------:R-:W-:Y:S01]  /*44e0*/  IMAD.SHL.U32 R2, R103.reuse, 0x2, RZ ;  /* 0x0000000267027824 */ /* 0x040fe200078e00ff */
[--C-:B------:R-:W-:Y:S01]  /*44f0*/  LOP3.LUT R0, R0, 0x40, R5.reuse, 0xf8, !PT ;  /* 0x0000004000007812 */ /* 0x100fe200078ef805 */
[----:B------:R-:W-:Y:S01]  /*4500*/  IMAD.SHL.U32 R104, R103, 0x10, RZ ;  /* 0x0000001067687824 */ /* 0x000fe200078e00ff */
[----:B------:R-:W-:Y:S01]  /*4510*/  UIADD3 UR4, UPT, UPT, UR43, 0x1200, URZ ;  /* 0x000012002b047890 */ /* 0x000fe2000fffe0ff */
[----:B------:R-:W2:Y:S01]  /*4520*/  LDC R42, c[0x0][0xb0c] ;  /* 0x0002c300ff2a7b82 */ /* 0x000ea20000000800 */
[----:B------:R-:W-:Y:S01]  /*4530*/  LOP3.LUT R105, R105, 0x20, R2, 0x78, !PT ;  /* 0x0000002069697812 */ /* 0x000fe200078e7802 */
[----:B------:R-:W-:Y:S01]  /*4540*/  IMAD.MOV.U32 R44, RZ, RZ, RZ ;  /* 0x000000ffff2c7224 */ /* 0x000fe200078e00ff */
[----:B------:R-:W-:Y:S01]  /*4550*/  LOP3.LUT R0, R0, 0x200, R5, 0xf8, !PT ;  /* 0x0000020000007812 */ /* 0x000fe200078ef805 */
[----:B------:R-:W-:Y:S01]  /*4560*/  IMAD.MOV.U32 R110, RZ, RZ, RZ ;  /* 0x000000ffff6e7224 */ /* 0x000fe200078e00ff */
[----:B------:R-:W-:Y:S01]  /*4570*/  LOP3.LUT R46, R46, 0x600000, RZ, 0xc0, !PT ;  /* 0x006000002e2e7812 */ /* 0x000fe200078ec0ff */
[----:B------:R-:W-:Y:S01]  /*4580*/  IMAD.U32 R111, RZ, RZ, UR4 ;  /* 0x00000004ff6f7e24 */ /* 0x000fe2000f8e00ff */
[----:B------:R-:W4:Y:S01]  /*4590*/  LDS R3, [UR43+0x120] ;  /* 0x0001202bff037984 */ /* 0x000f220008000800 */
[----:B------:R-:W1:Y:S01]  /*45a0*/  LDC R100, c[0x0][0xb20] ;  /* 0x0002c800ff647b82 */ /* 0x000e620000000800 */
[----:B------:R-:W-:Y:S01]  /*45b0*/  LOP3.LUT R105, R0, R105, RZ, 0xfc, !PT ;  /* 0x0000006900697212 */ /* 0x000fe200078efcff */
[----:B------:R-:W1:Y:S01]  /*45c0*/  LDCU.64 UR46, c[0x0][0x348] ;  /* 0x00006900ff2e77ac */ /* 0x000e620008000a00 */
[----:B------:R-:W-:-:S02]  /*45d0*/  LOP3.LUT R104, R104, 0x20, RZ, 0xc0, !PT ;  /* 0x0000002068687812 */ /* 0x000fc400078ec0ff */
[----:B------:R-:W-:Y:S01]  /*45e0*/  IADD3 R5, PT, PT, R105, UR43, RZ ;  /* 0x0000002b69057c10 */ /* 0x000fe2000fffe0ff */
[----:B------:R-:W1:Y:S02]  /*45f0*/  LDCU.64 UR38, c[0x0][0x888] ;  /* 0x00011100ff2677ac */ /* 0x000e640008000a00 */
[----:B------:R-:W1:Y:S01]  /*4600*/  LDC R41, c[0x0][0xb30] ;  /* 0x0002cc00ff297b82 */ /* 0x000e620000000800 */
[----:B------:R-:W-:Y:S01]  /*4610*/  IADD3 R104, PT, PT, -R104, 0x200, R5 ;  /* 0x0000020068687810 */ /* 0x000fe20007ffe105 */
[----:B------:R-:W-:-:S06]  /*4620*/  UIADD3 UR42, UPT, UPT, UR43, 0x200, URZ ;  /* 0x000002002b2a7890 */ /* 0x000fcc000fffe0ff */
[----:B------:R-:W1:Y:S08]  /*4630*/  LDC.64 R90, c[0x0][0xb10] ;  /* 0x0002c400ff5a7b82 */ /* 0x000e700000000a00 */
[----:B------:R-:W1:Y:S08]  /*4640*/  LDC.64 R38, c[0x0][0xb18] ;  /* 0x0002c600ff267b82 */ /* 0x000e700000000a00 */
[----:B------:R-:W1:Y:S01]  /*4650*/  LDC.64 R86, c[0x0][0x888] ;  /* 0x00022200ff567b82 */ /* 0x000e620000000a00 */
[----:B----4-:R-:W-:-:S07]  /*4660*/  IMAD.IADD R46, R3, 0x1, R46 ;  /* 0x00000001032e7824 */ /* 0x010fce00078e022e */
[----:B------:R-:W4:Y:S08]  /*4670*/  LDC.64 R36, c[0x0][0xb28] ;  /* 0x0002ca00ff247b82 */ /* 0x000f300000000a00 */
[----:B------:R-:W1:Y:S08]  /*4680*/  LDC.64 R88, c[0x0][0x890] ;  /* 0x00022400ff587b82 */ /* 0x000e700000000a00 */
[----:B------:R-:W1:Y:S08]  /*4690*/  LDC.64 R84, c[0x0][0x8b0] ;  /* 0x00022c00ff547b82 */ /* 0x000e700000000a00 */
[----:B------:R-:W1:Y:S08]  /*46a0*/  LDC.64 R82, c[0x0][0x8a8] ;  /* 0x00022a00ff527b82 */ /* 0x000e700000000a00 */
[----:B--2---:R-:W1:Y:S02]  /*46b0*/  LDC R102, c[0x0][0x374] ;  /* 0x0000dd00ff667b82 */ /* 0x004e640000000800 */
.L_x_95:
[----:B------:R-:W-:Y:S02]  /*46c0*/  LEA R0, R113, UR43, 0x3 ;  /* 0x0000002b71007c11 */ /* 0x000fe4000f8e18ff */
[----:B------:R-:W-:Y:S02]  /*46d0*/  SHF.L.U32 R3, R109, 0x1f, RZ ;  /* 0x0000001f6d037819 */ /* 0x000fe400000006ff */
[----:B------:R-:W-:Y:S02]  /*46e0*/  LEA R16, R113, UR43, 0x4 ;  /* 0x0000002b71107c11 */ /* 0x000fe4000f8e20ff */
[----:B--2---:R-:W2:Y:S02]  /*46f0*/  SYNCS.PHASECHK.TRANS64.TRYWAIT P0, [R0+URZ+0x70], R3 ;  /* 0x00007003000075a7 */ /* 0x004ea400080011ff */
[----:B-12---:R-:W-:Y:S05]  /*4700*/  @!P0 BRA `(.L_x_78) ;  /* 0x0000002000808947 */ /* 0x006fea0003800000 */
.L_x_129:
[----:B------:R-:W4:Y:S01]  /*4710*/  LDC.64 R12, c[0x0][0xb10] ;  /* 0x0002c400ff0c7b82 */ /* 0x000f220000000a00 */
[----:B------:R-:W4:Y:S01]  /*4720*/  LDS.128 R16, [R16+0x100] ;  /* 0x0001000010107984 */ /* 0x000f220000000c00 */
[----:B-1----:R-:W-:Y:S01]  /*4730*/  ISETP.NE.AND P1, PT, R41, 0x1, PT ;  /* 0x000000012900780c */ /* 0x002fe20003f25270 */
[----:B--2---:R-:W-:Y:S01]  /*4740*/  VIADD R0, R0, 0x80 ;  /* 0x0000008000007836 */ /* 0x004fe20000000000 */
[----:B---3--:R-:W-:Y:S04]  /*4750*/  ISETP.GE.AND P0, PT, R40, 0x1, PT ;  /* 0x000000012800780c */ /* 0x008fe80003f06270 */
[----:B------:R-:W1:Y:S01]  /*4760*/  LDC.64 R10, c[0x0][0xb18] ;  /* 0x0002c600ff0a7b82 */ /* 0x000e620000000a00 */
[----:B------:R-:W-:Y:S01]  /*4770*/  PRMT R0, RZ, 0x654, R0 ;  /* 0x00000654ff007816 */ /* 0x000fe20000000000 */
[----:B------:R-:W-:Y:S01]  /*4780*/  @!PT LDS RZ, [RZ] ;  /* 0x00000000fffff984 */ /* 0x000fe20000000800 */
[----:B------:R-:W-:Y:S01]  /*4790*/  @!PT LDS RZ, [RZ] ;  /* 0x00000000fffff984 */ /* 0x000fe20000000800 */
[----:B------:R-:W-:Y:S01]  /*47a0*/  @!PT LDS RZ, [RZ] ;  /* 0x00000000fffff984 */ /* 0x000fe20000000800 */
[----:B------:R-:W-:Y:S01]  /*47b0*/  @!PT LDS RZ, [RZ] ;  /* 0x00000000fffff984 */ /* 0x000fe20000000800 */
[----:B------:R2:W-:Y:S06]  /*47c0*/  MEMBAR.ALL.CTA ;  /* 0x0000000000007992 */ /* 0x0005ec0000008000 */
[----:B--2---:R-:W2:Y:S01]  /*47d0*/  FENCE.VIEW.ASYNC.S ;  /* 0x00000000000073c6 */ /* 0x004ea20000000000 */
[----:B------:R-:W3:Y:S08]  /*47e0*/  @!P1 LDC R14, c[0x0][0xb20] ;  /* 0x0002c800ff0e9b82 */ /* 0x000ef00000000800 */
[----:B------:R-:W1:Y:S01]  /*47f0*/  @!P1 LDC R9, c[0x0][0xb0c] ;  /* 0x0002c300ff099b82 */ /* 0x000e620000000800 */
[----:B--2---:R2:W-:Y:S01]  /*4800*/  SYNCS.ARRIVE.TRANS64.RED.A1T0 RZ, [R0+URZ], RZ ;  /* 0x000000ff00ff79a7 */ /* 0x0045e200081004ff */
[----:B----4-:R-:W-:Y:S04]  /*4810*/  LOP3.LUT P4, RZ, R18, 0x1, RZ, 0xc0, !PT ;  /* 0x0000000112ff7812 */ /* 0x010fe8000788c0ff */
[----:B------:R-:W-:Y:S09]  /*4820*/  P2R R112, PR, RZ, 0x10 ;  /* 0x00000010ff707803 */ /* 0x000ff20000000000 */
[----:B------:R-:W-:Y:S02]  /*4830*/  @P4 MOV R45, R16 ;  /* 0x00000010002d4202 */ /* 0x000fe40000000f00 */
[----:B------:R-:W-:Y:S01]  /*4840*/  @P4 LOP3.LUT R43, R17, 0xffff, RZ, 0xc0, !PT ;  /* 0x0000ffff112b4812 */ /* 0x000fe200078ec0ff */
[----:B--2---:R-:W-:Y:S06]  /*4850*/  @!P0 BRA `(.L_x_79) ;  /* 0x0000000000a48947 */ /* 0x004fec0003800000 */
[----:B------:R-:W-:Y:S01]  /*4860*/  IMAD.HI.U32 R21, R102, R39, RZ ;  /* 0x0000002766157227 */ /* 0x000fe200078e00ff */
[----:B------:R-:W-:Y:S02]  /*4870*/  ISETP.NE.AND P0, PT, R38, 0x1, PT ;  /* 0x000000012600780c */ /* 0x000fe40003f05270 */
[----:B------:R-:W-:Y:S01]  /*4880*/  ISETP.NE.AND P2, PT, R40, 0x1, PT ;  /* 0x000000012800780c */ /* 0x000fe20003f45270 */
[----:B------:R-:W-:Y:S01]  /*4890*/  IMAD.HI.U32 R20, R101, R90, RZ ;  /* 0x0000005a65147227 */ /* 0x000fe200078e00ff */
[----:B------:R-:W-:Y:S02]  /*48a0*/  SHF.R.U32.HI R21, RZ, R100, R21 ;  /* 0x00000064ff157219 */ /* 0x000fe40000011615 */
[----:B------:R-:W-:Y:S01]  /*48b0*/  ISETP.NE.AND P3, PT, R42, 0x1, PT ;  /* 0x000000012a00780c */ /* 0x000fe20003f65270 */
[----:B------:R-:W-:Y:S01]  /*48c0*/  IMAD.HI.U32 R24, R45, R90, RZ ;  /* 0x0000005a2d187227 */ /* 0x000fe200078e00ff */
[----:B------:R-:W-:Y:S02]  /*48d0*/  SHF.R.U32.HI R20, RZ, R91, R20 ;  /* 0x0000005bff147219 */ /* 0x000fe40000011614 */
[----:B------:R-:W-:Y:S01]  /*48e0*/  SEL R3, R102, R21, !P0 ;  /* 0x0000001566037207 */ /* 0x000fe20004000000 */
[----:B------:R-:W-:Y:S01]  /*48f0*/  IMAD.HI.U32 R21, R43, R39, RZ ;  /* 0x000000272b157227 */ /* 0x000fe200078e00ff */
[----:B------:R-:W-:Y:S02]  /*4900*/  SEL R7, R101, R20, !P3 ;  /* 0x0000001465077207 */ /* 0x000fe40005800000 */
[----:B------:R-:W-:Y:S01]  /*4910*/  SHF.R.U32.HI R24, RZ, R91, R24 ;  /* 0x0000005bff187219 */ /* 0x000fe20000011618 */
[-C--:B------:R-:W-:Y:S04]  /*4920*/  IMAD.HI.U32 R20, R3, R36.reuse, RZ ;  /* 0x0000002403147227 */ /* 0x080fe800078e00ff */
[----:B------:R-:W-:Y:S01]  /*4930*/  IMAD.HI.U32 R22, R7, R36, RZ ;  /* 0x0000002407167227 */ /* 0x000fe200078e00ff */
[-C--:B------:R-:W-:Y:S02]  /*4940*/  @P2 SHF.R.U32.HI R3, RZ, R37.reuse, R20 ;  /* 0x00000025ff032219 */ /* 0x080fe40000011614 */
[----:B------:R-:W-:Y:S02]  /*4950*/  SHF.R.U32.HI R20, RZ, R100, R21 ;  /* 0x00000064ff147219 */ /* 0x000fe40000011615 */
[----:B------:R-:W-:Y:S01]  /*4960*/  @P2 SHF.R.U32.HI R7, RZ, R37, R22 ;  /* 0x00000025ff072219 */ /* 0x000fe20000011616 */
[C---:B------:R-:W-:Y:S01]  /*4970*/  IMAD R2, R40.reuse, R3, RZ ;  /* 0x0000000328027224 */ /* 0x040fe200078e02ff */
[----:B------:R-:W-:Y:S02]  /*4980*/  SEL R5, R43, R20, !P0 ;  /* 0x000000142b057207 */ /* 0x000fe40004000000 */
[----:B------:R-:W-:Y:S01]  /*4990*/  SEL R3, R45, R24, !P3 ;  /* 0x000000182d037207 */ /* 0x000fe20005800000 */
[----:B------:R-:W-:Y:S01]  /*49a0*/  IMAD R4, R40, R7, RZ ;  /* 0x0000000728047224 */ /* 0x000fe200078e02ff */
[C---:B------:R-:W-:Y:S01]  /*49b0*/  ISETP.GE.AND P0, PT, R5.reuse, R2, PT ;  /* 0x000000020500720c */ /* 0x040fe20003f06270 */
[----:B------:R-:W-:Y:S03]  /*49c0*/  IMAD.HI.U32 R6, R5, R36, RZ ;  /* 0x0000002405067227 */ /* 0x000fe600078e00ff */
[----:B------:R-:W-:Y:S01]  /*49d0*/  ISETP.GE.OR P0, PT, R3, R4, P0 ;  /* 0x000000040300720c */ /* 0x000fe20000706670 */
[----:B------:R-:W-:Y:S01]  /*49e0*/  IMAD.MOV R4, RZ, RZ, -R3 ;  /* 0x000000ffff047224 */ /* 0x000fe200078e0a03 */
[-C--:B------:R-:W-:Y:S03]  /*49f0*/  SHF.R.U32.HI R6, RZ, R37.reuse, R6 ;  /* 0x00000025ff067219 */ /* 0x080fe60000011606 */
[----:B------:R-:W-:Y:S01]  /*4a00*/  IMAD R45, R42, R4, R45 ;  /* 0x000000042a2d7224 */ /* 0x000fe200078e022d */
[----:B------:R-:W-:Y:S05]  /*4a10*/  SEL R15, R5, R6, !P2 ;  /* 0x00000006050f7207 */ /* 0x000fea0005000000 */
[----:B------:R-:W-:Y:S02]  /*4a20*/  IMAD.MOV R6, RZ, RZ, -R15 ;  /* 0x000000ffff067224 */ /* 0x000fe400078e0a0f */
[C---:B------:R-:W-:Y:S04]  /*4a30*/  @!P0 IMAD.HI.U32 R2, R3.reuse, R36, RZ ;  /* 0x0000002403028227 */ /* 0x040fe800078e00ff */
[----:B------:R-:W-:Y:S01]  /*4a40*/  IMAD R6, R40, R6, R5 ;  /* 0x0000000628067224 */ /* 0x000fe200078e0205 */
[----:B------:R-:W-:Y:S04]  /*4a50*/  @!P0 SHF.R.U32.HI R2, RZ, R37, R2 ;  /* 0x00000025ff028219 */ /* 0x000fe80000011602 */
[----:B------:R-:W-:Y:S02]  /*4a60*/  @!P0 SEL R0, R3, R2, !P2 ;  /* 0x0000000203008207 */ /* 0x000fe40005000000 */
[----:B------:R-:W-:Y:S02]  /*4a70*/  IADD3 R2, PT, PT, -R5, RZ, RZ ;  /* 0x000000ff05027210 */ /* 0x000fe40007ffe1ff */
[----:B------:R-:W-:Y:S01]  /*4a80*/  @!P0 IADD3 R8, PT, PT, R15, -R0, RZ ;  /* 0x800000000f088210 */ /* 0x000fe20007ffe0ff */
[----:B------:R-:W-:Y:S02]  /*4a90*/  @!P0 IMAD R0, R7, R6, R0 ;  /* 0x0000000607008224 */ /* 0x000fe400078e0200 */
[----:B------:R-:W-:Y:S02]  /*4aa0*/  IMAD R43, R38, R2, R43 ;  /* 0x00000002262b7224 */ /* 0x000fe400078e022b */
[----:B------:R-:W-:Y:S02]  /*4ab0*/  @!P0 IMAD R5, R8, R40, R3 ;  /* 0x0000002808058224 */ /* 0x000fe400078e0203 */
[----:B------:R-:W-:Y:S04]  /*4ac0*/  @!P0 IMAD.MOV.U32 R3, RZ, RZ, R0 ;  /* 0x000000ffff038224 */ /* 0x000fe800078e0000 */
[----:B------:R-:W-:Y:S02]  /*4ad0*/  IMAD R45, R3, R42, R45 ;  /* 0x0000002a032d7224 */ /* 0x000fe400078e022d */
[----:B------:R-:W-:Y:S07]  /*4ae0*/  IMAD R43, R5, R38, R43 ;  /* 0x00000026052b7224 */ /* 0x000fee00078e022b */
.L_x_79:
[----:B------:R-:W-:Y:S01]  /*4af0*/  @!P1 IMAD.HI.U32 R0, R45, R12, RZ ;  /* 0x0000000c2d009227 */ /* 0x000fe200078e00ff */
[----:B-1----:R-:W-:Y:S01]  /*4b00*/  @!P1 ISETP.NE.AND P0, PT, R10, 0x1, PT ;  /* 0x000000010a00980c */ /* 0x002fe20003f05270 */
[----:B------:R-:W-:Y:S01]  /*4b10*/  ULOP3.LUT UP0, URZ, UR42, 0x1b0, URZ, 0xc0, !UPT ;  /* 0x000001b02aff7892 */ /* 0x000fe2000f80c0ff */
[----:B------:R-:W-:Y:S01]  /*4b20*/  @!P1 ISETP.NE.AND P2, PT, R9, 0x1, PT ;  /* 0x000000010900980c */ /* 0x000fe20003f45270 */
[----:B------:R-:W-:Y:S01]  /*4b30*/  @!P1 IMAD.HI.U32 R3, R43, R11, RZ ;  /* 0x0000000b2b039227 */ /* 0x000fe200078e00ff */
[----:B------:R-:W-:Y:S02]  /*4b40*/  @!P1 SHF.R.U32.HI R0, RZ, R13, R0 ;  /* 0x0000000dff009219 */ /* 0x000fe40000011600 */
[----:B------:R-:W-:Y:S01]  /*4b50*/  @P4 SHF.R.U32.HI R107, RZ, 0x10, R17 ;  /* 0x00000010ff6b4819 */ /* 0x000fe20000011611 */
[----:B------:R-:W-:Y:S01]  /*4b60*/  VIADD R113, R113, 0x1 ;  /* 0x0000000171717836 */ /* 0x000fe20000000000 */
[----:B---3--:R-:W-:Y:S02]  /*4b70*/  @!P1 SHF.R.U32.HI R2, RZ, R14, R3 ;  /* 0x0000000eff029219 */ /* 0x008fe40000011603 */
[----:B------:R-:W-:Y:S02]  /*4b80*/  @!P1 SEL R3, R45, R0, !P2 ;  /* 0x000000002d039207 */ /* 0x000fe40005000000 */
[----:B------:R-:W-:Y:S05]  /*4b90*/  @!P1 SEL R2, R43, R2, !P0 ;  /* 0x000000022b029207 */ /* 0x000fea0004000000 */
[----:B------:R-:W-:Y:S02]  /*4ba0*/  @!P1 IMAD.IADD R0, R2, 0x1, -R3 ;  /* 0x0000000102009824 */ /* 0x000fe400078e0a03 */
[----:B------:R-:W-:Y:S02]  /*4bb0*/  @!P1 IMAD.IADD R2, R3, 0x1, -R2 ;  /* 0x0000000103029824 */ /* 0x000fe400078e0a02 */
[----:B------:R-:W-:Y:S02]  /*4bc0*/  @!P1 IMAD R45, R0, R9, R45 ;  /* 0x00000009002d9224 */ /* 0x000fe400078e022d */
[----:B------:R-:W-:Y:S01]  /*4bd0*/  @!P1 IMAD R43, R2, R10, R43 ;  /* 0x0000000a022b9224 */ /* 0x000fe200078e022b */
[----:B------:R-:W-:Y:S06]  /*4be0*/  BRA.U !UP0, `(.L_x_80) ;  /* 0x0000000108407547 */ /* 0x000fec000b800000 */
[----:B------:R-:W1:Y:S01]  /*4bf0*/  LDCU.64 UR8, c[0x4][0x80] ;  /* 0x01001000ff0877ac */ /* 0x000e620008000a00 */
[----:B------:R-:W-:Y:S01]  /*4c00*/  MOV R3, 0x0 ;  /* 0x0000000000037802 */ /* 0x000fe20000000f00 */
[----:B------:R-:W-:Y:S02]  /*4c10*/  HFMA2 R12, -RZ, RZ, 0, 5.9604644775390625e-08 ;  /* 0x00000001ff0c7431 */ /* 0x000fe400000001ff */
[----:B------:R-:W-:Y:S02]  /*4c20*/  IMAD.MOV.U32 R8, RZ, RZ, 0x70 ;  /* 0x00000070ff087424 */ /* 0x000fe400078e00ff */
[----:B------:R-:W-:Y:S01]  /*4c30*/  IMAD.MOV.U32 R13, RZ, RZ, RZ ;  /* 0x000000ffff0d7224 */ /* 0x000fe200078e00ff */
[----:B------:R-:W2:Y:S01]  /*4c40*/  LDCU.64 UR6, c[0x4][0x88] ;  /* 0x01001100ff0677ac */ /* 0x000ea20008000a00 */
[----:B------:R-:W3:Y:S01]  /*4c50*/  LDC.64 R2, c[0x4][R3] ;  /* 0x0100000003027b82 */ /* 0x000ee20000000a00 */
[----:B------:R-:W4:Y:S01]  /*4c60*/  LDCU.64 UR4, c[0x4][0x8] ;  /* 0x01000100ff0477ac */ /* 0x000f220008000a00 */
[----:B-1----:R-:W-:Y:S01]  /*4c70*/  MOV R5, UR9 ;  /* 0x0000000900057c02 */ /* 0x002fe20008000f00 */
[----:B------:R-:W-:Y:S01]  /*4c80*/  IMAD.U32 R4, RZ, RZ, UR8 ;  /* 0x00000008ff047e24 */ /* 0x000fe2000f8e00ff */
[----:B--2---:R-:W-:Y:S01]  /*4c90*/  MOV R7, UR7 ;  /* 0x0000000700077c02 */ /* 0x004fe20008000f00 */
[----:B------:R-:W-:Y:S01]  /*4ca0*/  IMAD.U32 R6, RZ, RZ, UR6 ;  /* 0x00000006ff067e24 */ /* 0x000fe2000f8e00ff */
[----:B----4-:R-:W-:Y:S01]  /*4cb0*/  MOV R11, UR5 ;  /* 0x00000005000b7c02 */ /* 0x010fe20008000f00 */
[----:B------:R-:W-:Y:S02]  /*4cc0*/  IMAD.U32 R10, RZ, RZ, UR4 ;  /* 0x00000004ff0a7e24 */ /* 0x000fe4000f8e00ff */
[----:B------:R-:W-:Y:S07]  /*4cd0*/  LEPC R20, `(.L_x_80) ;  /* 0x000000001014794e */ /* 0x000fee0000000000 */
[----:B---3-5:R-:W-:Y:S05]  /*4ce0*/  CALL.ABS.NOINC R2 ;  /* 0x0000000002007343 */ /* 0x028fea0003c00000 */
.L_x_80:
[----:B------:R-:W-:Y:S01]  /*4cf0*/  LOP3.LUT P0, RZ, R111, 0x1b0, RZ, 0xc0, !PT ;  /* 0x000001b06fff7812 */ /* 0x000fe2000780c0ff */
[----:B------:R-:W-:Y:S11]  /*4d00*/  BSSY.RECONVERGENT B6, `(.L_x_81) ;  /* 0x0000013000067945 */ /* 0x000ff60003800200 */
[----:B------:R-:W-:Y:S01]  /*4d10*/  @!UPT UIADD3 URZ, UPT, UPT, URZ, URZ, URZ ;  /* 0x000000fffffff290 */ /* 0x000fe2000fffe0ff */
[----:B------:R-:W-:Y:S05]  /*4d20*/  @!P0 BRA `(.L_x_82) ;  /* 0x0000000000408947 */ /* 0x000fea0003800000 */
        /* <DEDUP_REMOVED lines=16> */
.L_x_82:
[----:B------:R-:W-:Y:S05]  /*4e30*/  BSYNC.RECONVERGENT B6 ;  /* 0x0000000000067941 */ /* 0x000fea0003800200 */
.L_x_81:
[----:B------:R-:W-:Y:S01]  /*4e40*/  ISETP.NE.U32.AND P3, PT, R88, RZ, PT ;  /* 0x000000ff5800720c */ /* 0x000fe20003f65070 */
[----:B------:R-:W-:Y:S01]  /*4e50*/  UISETP.NE.AND UP1, UPT, UR44, URZ, UPT ;  /* 0x000000ff2c00728c */ /* 0x000fe2000bf25270 */
[----:B------:R-:W-:Y:S02]  /*4e60*/  ISETP.NE.U32.AND P4, PT, R84, RZ, PT ;  /* 0x000000ff5400720c */ /* 0x000fe40003f85070 */
[----:B------:R-:W-:Y:S02]  /*4e70*/  ISETP.NE.AND.EX P3, PT, R89, RZ, PT, P3 ;  /* 0x000000ff5900720c */ /* 0x000fe40003f65330 */
[----:B------:R-:W-:Y:S02]  /*4e80*/  PLOP3.LUT P1, PT, PT, PT, PT, 0x8, 0x80 ;  /* 0x000000000080781c */ /* 0x000fe40003f2e170 */
[----:B------:R-:W-:Y:S02]  /*4e90*/  PLOP3.LUT P0, PT, PT, PT, UP1, 0x80, 0x8 ;  /* 0x000000000008781c */ /* 0x000fe40003f0f018 */
[----:B------:R-:W-:Y:S02]  /*4ea0*/  ISETP.NE.AND.EX P4, PT, R85, RZ, PT, P4 ;  /* 0x000000ff5500720c */ /* 0x000fe40003f85340 */
[----:B------:R-:W1:Y:S09]  /*4eb0*/  @UP1 LDCU.64 UR4, c[0x0][0x888] ;  /* 0x00011100ff0417ac */ /* 0x000e720008000a00 */
[----:B------:R-:W-:Y:S01]  /*4ec0*/  @P0 PLOP3.LUT P1, PT, P3, PT, PT, 0x80, 0x8 ;  /* 0x000000000008081c */ /* 0x000fe20001f2f070 */
[----:B-1----:R-:W-:Y:S04]  /*4ed0*/  @UP1 UISETP.NE.U32.AND UP0, UPT, UR4, URZ, UPT ;  /* 0x000000ff0400128c */ /* 0x002fe8000bf05070 */
[----:B------:R-:W-:Y:S04]  /*4ee0*/  @UP1 UISETP.NE.AND.EX UP0, UPT, UR5, URZ, UPT, UP0 ;  /* 0x000000ff0500128c */ /* 0x000fe8000bf05300 */
[----:B------:R-:W-:Y:S01]  /*4ef0*/  @UP1 USEL UR4, URZ, 0xffffffff, UP0 ;  /* 0xffffffffff041887 */ /* 0x000fe20008000000 */
[----:B------:R-:W-:Y:S11]  /*4f00*/  @!P3 BRA `(.L_x_83) ;  /* 0x00000000002cb947 */ /* 0x000ff60003800000 */
[----:B------:R-:W-:Y:S01]  /*4f10*/  ISETP.NE.U32.AND P2, PT, R86, RZ, PT ;  /* 0x000000ff5600720c */ /* 0x000fe20003f45070 */
[----:B------:R-:W-:Y:S03]  /*4f20*/  IMAD.MOV.U32 R98, RZ, RZ, 0x1 ;  /* 0x00000001ff627424 */ /* 0x000fe600078e00ff */
[----:B------:R-:W-:Y:S11]  /*4f30*/  ISETP.NE.AND.EX P2, PT, R87, RZ, PT, P2 ;  /* 0x000000ff5700720c */ /* 0x000ff60003f45320 */
[----:B------:R-:W-:Y:S02]  /*4f40*/  @!UPT UIADD3 URZ, UPT, UPT, URZ, URZ, URZ ;  /* 0x000000fffffff290 */ /* 0x000fe4000fffe0ff */
[----:B------:R-:W1:Y:S01]  /*4f50*/  @P2 LDC.64 R2, c[0x0][0x888] ;  /* 0x00022200ff022b82 */ /* 0x000e620000000a00 */
[----:B------:R-:W-:Y:S04]  /*4f60*/  @P2 IMAD R0, R88, UR36, RZ ;  /* 0x0000002458002c24 */ /* 0x000fe8000f8e02ff */
[----:B-1----:R-:W-:Y:S04]  /*4f70*/  @P2 IMAD.WIDE R2, R0, 0x4, R2 ;  /* 0x0000000400022825 */ /* 0x002fe800078e0202 */
[----:B------:R-:W-:Y:S01]  /*4f80*/  HFMA2 R0, -RZ, RZ, 0, 5.9604644775390625e-08 ;  /* 0x00000001ff007431 */ /* 0x000fe200000001ff */
[----:B-----5:R1:W5:Y:S04]  /*4f90*/  @P2 LDG.E R48, desc[UR40][R2.64] ;  /* 0x0000002802302981 */ /* 0x020368000c1e1900 */
[----:B------:R-:W-:Y:S01]  /*4fa0*/  @!P2 PRMT R98, R0, 0x7610, R98 ;  /* 0x000076100062a816 */ /* 0x000fe20000000062 */
[----:B-1----:R-:W2:Y:S06]  /*4fb0*/  @!P2 LDC R48, c[0x0][0x880] ;  /* 0x00022000ff30ab82 */ /* 0x002eac0000000800 */
.L_x_83:
[----:B------:R-:W-:Y:S05]  /*4fc0*/  @!P4 BRA `(.L_x_84) ;  /* 0x000000000020c947 */ /* 0x000fea0003800000 */
[----:B------:R-:W-:Y:S04]  /*4fd0*/  ISETP.NE.U32.AND P2, PT, R82, RZ, PT ;  /* 0x000000ff5200720c */ /* 0x000fe80003f45070 */
[----:B------:R-:W-:Y:S11]  /*4fe0*/  ISETP.NE.AND.EX P2, PT, R83, RZ, PT, P2 ;  /* 0x000000ff5300720c */ /* 0x000ff60003f45320 */
[----:B------:R-:W-:Y:S02]  /*4ff0*/  @!UPT UIADD3 URZ, UPT, UPT, URZ, URZ, URZ ;  /* 0x000000fffffff290 */ /* 0x000fe4000fffe0ff */
[----:B------:R-:W1:Y:S01]  /*5000*/  @P2 LDC.64 R2, c[0x0][0x8a8] ;  /* 0x00022a00ff022b82 */ /* 0x000e620000000a00 */
[----:B------:R-:W-:Y:S04]  /*5010*/  @P2 IMAD R0, R84, UR36, RZ ;  /* 0x0000002454002c24 */ /* 0x000fe8000f8e02ff */
[----:B-1----:R-:W-:Y:S05]  /*5020*/  @P2 IMAD.WIDE R2, R0, 0x4, R2 ;  /* 0x0000000400022825 */ /* 0x002fea00078e0202 */
[----:B-----5:R1:W5:Y:S02]  /*5030*/  @P2 LDG.E R47, desc[UR40][R2.64] ;  /* 0x00000028022f2981 */ /* 0x020364000c1e1900 */
[----:B-1----:R-:W3:Y:S02]  /*5040*/  @!P2 LDC R47, c[0x0][0x8a0] ;  /* 0x00022800ff2fab82 */ /* 0x002ee40000000800 */
.L_x_84:
[----:B--2--5:R-:W-:Y:S01]  /*5050*/  @P0 ISETP.NE.AND P4, PT, R48, RZ, PT ;  /* 0x000000ff3000020c */ /* 0x024fe20003f85270 */
[----:B------:R-:W-:Y:S01]  /*5060*/  IMAD.U32 R0, RZ, RZ, UR4 ;  /* 0x00000004ff007e24 */ /* 0x000fe2000f8e00ff */
[----:B------:R-:W-:Y:S01]  /*5070*/  @P0 LOP3.LUT P2, RZ, R98, 0xff, RZ, 0xc0, !PT ;  /* 0x000000ff62ff0812 */ /* 0x000fe2000784c0ff */
[----:B------:R-:W-:Y:S01]  /*5080*/  BSSY B1, `(.L_x_85) ;  /* 0x0000039000017945 */ /* 0x000fe20003800000 */
[----:B------:R-:W-:Y:S02]  /*5090*/  @P0 SEL R9, RZ, 0xffffffff, P4 ;  /* 0xffffffffff090807 */ /* 0x000fe40002000000 */
[----:B------:R-:W-:Y:S02]  /*50a0*/  CS2R R58, SRZ ;  /* 0x00000000003a7805 */ /* 0x000fe4000001ff00 */
[----:B------:R-:W-:Y:S02]  /*50b0*/  LEA R92, R44, UR43, 0x3 ;  /* 0x0000002b2c5c7c11 */ /* 0x000fe4000f8e18ff */
[----:B------:R-:W-:Y:S02]  /*50c0*/  CS2R R56, SRZ ;  /* 0x0000000000387805 */ /* 0x000fe4000001ff00 */
[----:B------:R-:W-:Y:S02]  /*50d0*/  @P1 SEL R9, R0, R9, !P2 ;  /* 0x0000000900091207 */ /* 0x000fe40005000000 */
[----:B------:R-:W-:Y:S02]  /*50e0*/  CS2R R54, SRZ ;  /* 0x0000000000367805 */ /* 0x000fe4000001ff00 */
[----:B------:R-:W-:Y:S02]  /*50f0*/  SHF.L.U32 R7, R110, 0x1f, RZ ;  /* 0x0000001f6e077819 */ /* 0x000fe400000006ff */
[----:B------:R-:W-:Y:S02]  /*5100*/  CS2R R52, SRZ ;  /* 0x0000000000347805 */ /* 0x000fe4000001ff00 */
[----:B------:R-:W-:Y:S02]  /*5110*/  @P0 LOP3.LUT R9, R9, 0x1, RZ, 0xc0, !PT ;  /* 0x0000000109090812 */ /* 0x000fe400078ec0ff */
[C---:B------:R-:W-:Y:S02]  /*5120*/  LEA.HI R5, R44.reuse, R44, RZ, 0x1 ;  /* 0x0000002c2c057211 */ /* 0x040fe400078f08ff */
[----:B------:R-:W-:Y:S02]  /*5130*/  ISETP.NE.U32.OR P1, PT, R9, 0x1, !P0 ;  /* 0x000000010900780c */ /* 0x000fe40004725470 */
[----:B------:R-:W-:Y:S01]  /*5140*/  PLOP3.LUT P5, PT, PT, PT, PT, 0x8, 0x80 ;  /* 0x000000000080781c */ /* 0x000fe20003fae170 */
[C---:B------:R-:W-:Y:S01]  /*5150*/  IMAD.SHL.U32 R3, R5.reuse, 0x20, RZ ;  /* 0x0000002005037824 */ /* 0x040fe200078e00ff */
[----:B------:R-:W-:Y:S04]  /*5160*/  LOP3.LUT R5, R5, 0xffe, RZ, 0xc0, !PT ;  /* 0x00000ffe05057812 */ /* 0x000fe800078ec0ff */
[----:B------:R-:W-:Y:S01]  /*5170*/  LOP3.LUT R3, R3, 0xffffffc0, RZ, 0xc0, !PT ;  /* 0xffffffc003037812 */ /* 0x000fe200078ec0ff */
[----:B------:R-:W-:Y:S04]  /*5180*/  IMAD.IADD R32, R44, 0x1, -R5 ;  /* 0x000000012c207824 */ /* 0x000fe800078e0a05 */
[----:B------:R-:W-:Y:S01]  /*5190*/  @P1 SHF.L.U32 R2, R108, 0x1f, RZ ;  /* 0x0000001f6c021819 */ /* 0x000fe200000006ff */
[----:B------:R-:W-:Y:S03]  /*51a0*/  IMAD.IADD R3, R46, 0x1, R3 ;  /* 0x000000012e037824 */ /* 0x000fe600078e0203 */
[----:B------:R-:W1:Y:S01]  /*51b0*/  @P1 SYNCS.PHASECHK.TRANS64.TRYWAIT P0, [UR43+0x50], R2 ;  /* 0x00005002ff0015a7 */ /* 0x000e62000800112b */
[----:B------:R-:W-:Y:S01]  /*51c0*/  IMAD R32, R32, 0x100000, R3 ;  /* 0x0010000020207824 */ /* 0x000fe200078e0203 */
[----:B------:R2:W4:Y:S01]  /*51d0*/  SYNCS.PHASECHK.TRANS64.TRYWAIT P4, [R92+URZ+0x90], R7 ;  /* 0x000090075c0075a7 */ /* 0x00052200080811ff */
[----:B-1----:R-:W-:Y:S01]  /*51e0*/  @P1 PLOP3.LUT P5, PT, P0, PT, PT, 0x8, 0x80 ;  /* 0x000000000080181c */ /* 0x002fe200007ae170 */
[----:B------:R-:W-:Y:S01]  /*51f0*/  @!UPT UIADD3 URZ, UPT, UPT, URZ, URZ, URZ ;  /* 0x000000fffffff290 */ /* 0x000fe2000fffe0ff */
[----:B--2---:R-:W-:Y:S11]  /*5200*/  @!P1 BRA `(.L_x_86) ;  /* 0x0000000000809947 */ /* 0x004ff60003800000 */
[----:B------:R-:W-:Y:S01]  /*5210*/  ISETP.NE.U32.AND P0, PT, RZ, UR38, PT ;  /* 0x00000026ff007c0c */ /* 0x000fe2000bf05070 */
[----:B------:R-:W-:Y:S01]  /*5220*/  BSSY B0, `(.L_x_87) ;  /* 0x0000012000007945 */ /* 0x000fe20003800000 */
[----:B------:R-:W-:Y:S02]  /*5230*/  ISETP.NE.AND P2, PT, R48, RZ, PT ;  /* 0x000000ff3000720c */ /* 0x000fe40003f45270 */
[----:B------:R-:W-:Y:S02]  /*5240*/  CS2R R54, SRZ ;  /* 0x0000000000367805 */ /* 0x000fe4000001ff00 */
[----:B------:R-:W-:Y:S02]  /*5250*/  ISETP.NE.AND.EX P0, PT, RZ, UR39, PT, P0 ;  /* 0x00000027ff007c0c */ /* 0x000fe4000bf05300 */
[----:B------:R-:W-:Y:S02]  /*5260*/  CS2R R52, SRZ ;  /* 0x0000000000347805 */ /* 0x000fe4000001ff00 */
[----:B------:R-:W-:Y:S02]  /*5270*/  LOP3.LUT P1, RZ, R98, 0xff, RZ, 0xc0, !PT ;  /* 0x000000ff62ff7812 */ /* 0x000fe4000782c0ff */
[----:B------:R-:W-:Y:S02]  /*5280*/  CS2R R58, SRZ ;  /* 0x00000000003a7805 */ /* 0x000fe4000001ff00 */
[----:B------:R-:W-:Y:S02]  /*5290*/  SEL R0, RZ, 0xffffffff, P2 ;  /* 0xffffffffff007807 */ /* 0x000fe40001000000 */
[----:B------:R-:W-:Y:S02]  /*52a0*/  CS2R R56, SRZ ;  /* 0x0000000000387805 */ /* 0x000fe4000001ff00 */
[----:B------:R-:W-:Y:S04]  /*52b0*/  SEL R3, RZ, 0xffffffff, P0 ;  /* 0xffffffffff037807 */ /* 0x000fe80000000000 */
[----:B------:R-:W-:Y:S04]  /*52c0*/  @P3 SEL R0, R3, R0, !P1 ;  /* 0x0000000003003207 */ /* 0x000fe80004800000 */
[----:B------:R-:W-:Y:S04]  /*52d0*/  LOP3.LUT R0, R0, 0x1, RZ, 0xc0, !PT ;  /* 0x0000000100007812 */ /* 0x000fe800078ec0ff */
[----:B------:R-:W-:Y:S01]  /*52e0*/  ISETP.NE.U32.AND P0, PT, R0, 0x1, PT ;  /* 0x000000010000780c */ /* 0x000fe20003f05070 */
[----:B------:R-:W-:Y:S01]  /*52f0*/  @!UPT UIADD3 URZ, UPT, UPT, URZ, URZ, URZ ;  /* 0x000000fffffff290 */ /* 0x000fe2000fffe0ff */
[----:B------:R-:W-:Y:S11]  /*5300*/  @!P5 BRA `(.L_x_88) ;  /* 0x00000000000cd947 */ /* 0x000ff60003800000 */
[----:B------:R-:W-:Y:S04]  /*5310*/  SHF.L.U32 R3, R108, 0x1f, RZ ;  /* 0x0000001f6c037819 */ /* 0x000fe800000006ff */
[----:B------:R-:W1:Y:S02]  /*5320*/  SYNCS.PHASECHK.TRANS64.TRYWAIT P1, [UR43+0x50], R3 ;  /* 0x00005003ff0075a7 */ /* 0x000e64000802112b */
[----:B-1----:R-:W-:Y:S05]  /*5330*/  @!P1 BRA `(.L_x_89) ;  /* 0x0000001400889947 */ /* 0x002fea0003800000 */
.L_x_88:
[----:B------:R-:W-:Y:S05]  /*5340*/  BSYNC B0 ;  /* 0x0000000000007941 */ /* 0x000fea0003800000 */
.L_x_87:
[----:B------:R2:W1:Y:S01]  /*5350*/  @P0 LDS.128 R52, [R105+UR43+0x200] ;  /* 0x0002002b69340984 */ /* 0x0004620008000c00 */
[----:B------:R-:W-:Y:S01]  /*5360*/  UIADD3 UR4, UPT, UPT, UR43, 0x58, URZ ;  /* 0x000000582b047890 */ /* 0x000fe2000fffe0ff */
[----:B------:R-:W-:Y:S02]  /*5370*/  LOP3.LUT R108, R108, 0x1, RZ, 0x3c, !PT ;  /* 0x000000016c6c7812 */ /* 0x000fe400078e3cff */
[----:B------:R2:W1:Y:S01]  /*5380*/  @P0 LDS.128 R56, [R104+0x10] ;  /* 0x0000100068380984 */ /* 0x0004620000000c00 */
[----:B------:R-:W-:Y:S01]  /*5390*/  UPRMT UR4, UR37, 0x654, UR4 ;  /* 0x0000065425047896 */ /* 0x000fe20008000004 */
[----:B------:R-:W-:Y:S01]  /*53a0*/  @!PT LDS RZ, [RZ] ;  /* 0x00000000fffff984 */ /* 0x000fe20000000800 */
[----:B------:R-:W-:Y:S01]  /*53b0*/  @!PT LDS RZ, [RZ] ;  /* 0x00000000fffff984 */ /* 0x000fe20000000800 */
[----:B------:R-:W-:Y:S01]  /*53c0*/  @!PT LDS RZ, [RZ] ;  /* 0x00000000fffff984 */ /* 0x000fe20000000800 */
[----:B------:R-:W-:Y:S01]  /*53d0*/  @!PT LDS RZ, [RZ] ;  /* 0x00000000fffff984 */ /* 0x000fe20000000800 */
[----:B------:R5:W-:Y:S06]  /*53e0*/  MEMBAR.ALL.CTA ;  /* 0x0000000000007992 */ /* 0x000bec0000008000 */
[----:B-----5:R-:W5:Y:S02]  /*53f0*/  FENCE.VIEW.ASYNC.S ;  /* 0x00000000000073c6 */ /* 0x020f640000000000 */
[----:B-----5:R-:W-:Y:S03]  /*5400*/  SYNCS.ARRIVE.TRANS64.RED.A1T0 RZ, [UR4], RZ ;  /* 0x000000ffffff79a7 */ /* 0x020fe60008100404 */
.L_x_86:
[----:B------:R-:W-:Y:S05]  /*5410*/  BSYNC B1 ;  /* 0x0000000000017941 */ /* 0x000fea0003800000 */
.L_x_85:
[----:B-1----:R-:W-:Y:S04]  /*5420*/  SHF.R.U32.HI R3, RZ, 0x15, R32 ;  /* 0x00000015ff037819 */ /* 0x002fe80000011620 */
[----:B------:R-:W-:Y:S01]  /*5430*/  LOP3.LUT P0, RZ, R3, 0x3, R106, 0x48, !PT ;  /* 0x0000000303ff7812 */ /* 0x000fe2000780486a */
[----:B------:R-:W-:Y:S01]  /*5440*/  @!UPT UIADD3 URZ, UPT, UPT, URZ, URZ, URZ ;  /* 0x000000fffffff290 */ /* 0x000fe2000fffe0ff */
[----:B----4-:R-:W-:Y:S11]  /*5450*/  @P4 BRA `(.L_x_90) ;  /* 0x0000000000084947 */ /* 0x010ff60003800000 */
[----:B------:R-:W1:Y:S02]  /*5460*/  SYNCS.PHASECHK.TRANS64.TRYWAIT P1, [R92+URZ+0x90], R7 ;  /* 0x000090075c0075a7 */ /* 0x000e6400080211ff */
[----:B-1----:R-:W-:Y:S05]  /*5470*/  @!P1 BRA `(.L_x_91) ;  /* 0x0000001400509947 */ /* 0x002fea0003800000 */
.L_x_90:
[----:B------:R-:W-:Y:S05]  /*5480*/  @!P0 BRA `(.L_x_92) ;  /* 0x0000000000408947 */ /* 0x000fea0003800000 */
[----:B------:R-:W4:Y:S01]  /*5490*/  LDCU.64 UR8, c[0x4][0x70] ;  /* 0x01000e00ff0877ac */ /* 0x000f220008000a00 */
[----:B------:R-:W-:Y:S01]  /*54a0*/  MOV R3, 0x0 ;  /* 0x0000000000037802 */ /* 0x000fe20000000f00 */
[----:B------:R-:W-:Y:S02]  /*54b0*/  HFMA2 R12, -RZ, RZ, 0, 5.9604644775390625e-08 ;  /* 0x00000001ff0c7431 */ /* 0x000fe400000001ff */
[----:B------:R-:W-:Y:S02]  /*54c0*/  IMAD.MOV.U32 R8, RZ, RZ, 0x192 ;  /* 0x00000192ff087424 */ /* 0x000fe400078e00ff */
[----:B------:R-:W-:Y:S01]  /*54d0*/  IMAD.MOV.U32 R13, RZ, RZ, RZ ;  /* 0x000000ffff0d7224 */ /* 0x000fe200078e00ff */
[----:B------:R-:W1:Y:S01]  /*54e0*/  LDCU.64 UR6, c[0x4][0x78] ;  /* 0x01000f00ff0677ac */ /* 0x000e620008000a00 */
[----:B------:R-:W2:Y:S01]  /*54f0*/  LDC.64 R2, c[0x4][R3] ;  /* 0x0100000003027b82 */ /* 0x000ea20000000a00 */
[----:B------:R-:W5:Y:S01]  /*5500*/  LDCU.64 UR4, c[0x4][0x10] ;  /* 0x01000200ff0477ac */ /* 0x000f620008000a00 */
[----:B----4-:R-:W-:Y:S01]  /*5510*/  MOV R5, UR9 ;  /* 0x0000000900057c02 */ /* 0x010fe20008000f00 */
[----:B------:R-:W-:Y:S01]  /*5520*/  IMAD.U32 R4, RZ, RZ, UR8 ;  /* 0x00000008ff047e24 */ /* 0x000fe2000f8e00ff */
[----:B-1----:R-:W-:Y:S01]  /*5530*/  MOV R7, UR7 ;  /* 0x0000000700077c02 */ /* 0x002fe20008000f00 */
[----:B------:R-:W-:Y:S01]  /*5540*/  IMAD.U32 R6, RZ, RZ, UR6 ;  /* 0x00000006ff067e24 */ /* 0x000fe2000f8e00ff */
[----:B-----5:R-:W-:Y:S01]  /*5550*/  MOV R11, UR5 ;  /* 0x00000005000b7c02 */ /* 0x020fe20008000f00 */
[----:B------:R-:W-:Y:S02]  /*5560*/  IMAD.U32 R10, RZ, RZ, UR4 ;  /* 0x00000004ff0a7e24 */ /* 0x000fe4000f8e00ff */
[----:B------:R-:W-:Y:S07]  /*5570*/  LEPC R20, `(.L_x_92) ;  /* 0x000000001014794e */ /* 0x000fee0000000000 */
[----:B--23--:R-:W-:Y:S05]  /*5580*/  CALL.ABS.NOINC R2 ;  /* 0x0000000002007343 */ /* 0x00cfea0003c00000 */
.L_x_92:
[----:B------:R-:W-:Y:S01]  /*5590*/  LOP3.LUT P0, RZ, R103, 0x60, RZ, 0xc0, !PT ;  /* 0x0000006067ff7812 */ /* 0x000fe2000780c0ff */
[----:B------:R-:W-:Y:S05]  /*55a0*/  WARPSYNC.ALL ;  /* 0x0000000000007948 */ /* 0x000fea0003800000 */
[----:B------:R-:W-:Y:S01]  /*55b0*/  IMAD.SHL.U32 R78, R53, 0x100, RZ ;  /* 0x00000100354e7824 */ /* 0x000fe200078e00ff */
[----:B------:R-:W-:Y:S01]  /*55c0*/  R2UR UR4, R32 ;  /* 0x00000000200472ca */ /* 0x000fe200000e0000 */
[----:B------:R-:W-:Y:S01]  /*55d0*/  IMAD.SHL.U32 R72, R55, 0x100, RZ ;  /* 0x0000010037487824 */ /* 0x000fe200078e00ff */
[C---:B------:R-:W-:Y:S01]  /*55e0*/  SHF.L.U32 R50, R52.reuse, 0x10, RZ ;  /* 0x0000001034327819 */ /* 0x040fe200000006ff */
[----:B------:R-:W-:Y:S01]  /*55f0*/  IMAD.SHL.U32 R66, R57, 0x100, RZ ;  /* 0x0000010039427824 */ /* 0x000fe200078e00ff */
[C---:B------:R-:W-:Y:S01]  /*5600*/  PRMT R49, R52.reuse, 0x8880, RZ ;  /* 0x0000888034317816 */ /* 0x040fe200000000ff */
[----:B------:R-:W-:Y:S01]  /*5610*/  IMAD.SHL.U32 R60, R59, 0x100, RZ ;  /* 0x000001003b3c7824 */ /* 0x000fe200078e00ff */
[----:B------:R-:W-:Y:S01]  /*5620*/  SHF.L.U32 R51, R52, 0x8, RZ ;  /* 0x0000000834337819 */ /* 0x000fe200000006ff */
[----:B------:R-:W-:Y:S01]  /*5630*/  BSSY.RECONVERGENT B0, `(.L_x_93) ;  /* 0x00000a0000007945 */ /* 0x000fe20003800200 */
[----:B------:R-:W-:Y:S02]  /*5640*/  SHF.R.S32.HI R50, RZ, 0x18, R50 ;  /* 0x00000018ff327819 */ /* 0x000fe40000011432 */
[C---:B------:R-:W-:Y:S02]  /*5650*/  PRMT R80, R53.reuse, 0x8880, RZ ;  /* 0x0000888035507816 */ /* 0x040fe400000000ff */
[----:B------:R-:W-:Y:S01]  /*5660*/  SHF.R.S32.HI R51, RZ, 0x18, R51 ;  /* 0x00000018ff337819 */ /* 0x000fe20000011433 */
[----:B-1----:R-:W-:Y:S01]  /*5670*/  LDTM.16dp32bit_t0_t15.x32 R4, tmem[UR4] ;  /* 0x00000004000479ee */ /* 0x002fe20008a80000 */
[----:B------:R-:W3:Y:S01]  /*5680*/  LDTM.16dp32bit_t16_t31.x32 R4, tmem[UR4+0x20] ;  /* 0x00002004000479ee */ /* 0x000ee20008aa0000 */
[----:B------:R-:W-:Y:S01]  /*5690*/  NOP ;  /* 0x0000000000007918 */ /* 0x000fe20000000000 */
[----:B------:R-:W-:Y:S02]  /*56a0*/  R2UR UR5, R92 ;  /* 0x000000005c0572ca */ /* 0x000fe400000e0000 */
[----:B------:R-:W-:Y:S02]  /*56b0*/  SHF.R.S32.HI R52, RZ, 0x18, R52 ;  /* 0x00000018ff347819 */ /* 0x000fe40000011434 */
[----:B------:R-:W-:Y:S02]  /*56c0*/  SHF.L.U32 R79, R53, 0x10, RZ ;  /* 0x00000010354f7819 */ /* 0x000fe400000006ff */
[C---:B------:R-:W-:Y:S02]  /*56d0*/  PRMT R77, R54.reuse, 0x8880, RZ ;  /* 0x00008880364d7816 */ /* 0x040fe400000000ff */
[----:B------:R-:W-:Y:S02]  /*56e0*/  SHF.R.S32.HI R53, RZ, 0x18, R53 ;  /* 0x00000018ff357819 */ /* 0x000fe40000011435 */
[----:B------:R-:W-:Y:S02]  /*56f0*/  SHF.L.U32 R76, R54, 0x10, RZ ;  /* 0x00000010364c7819 */ /* 0x000fe400000006ff */
[C---:B------:R-:W-:Y:S01]  /*5700*/  PRMT R74, R55.reuse, 0x8880, RZ ;  /* 0x00008880374a7816 */ /* 0x040fe200000000ff */
[----:B------:R-:W-:Y:S01]  /*5710*/  UIADD3 UR5, UPT, UPT, UR5, 0xb0, URZ ;  /* 0x000000b005057890 */ /* 0x000fe2000fffe0ff */
[----:B------:R-:W-:Y:S02]  /*5720*/  SHF.L.U32 R73, R55, 0x10, RZ ;  /* 0x0000001037497819 */ /* 0x000fe400000006ff */
[C---:B------:R-:W-:Y:S01]  /*5730*/  PRMT R71, R56.reuse, 0x8880, RZ ;  /* 0x0000888038477816 */ /* 0x040fe200000000ff */
[----:B------:R-:W-:Y:S01]  /*5740*/  UPRMT UR5, UR37, 0x654, UR5 ;  /* 0x0000065425057896 */ /* 0x000fe20008000005 */
[----:B------:R-:W-:Y:S02]  /*5750*/  SHF.R.S32.HI R55, RZ, 0x18, R55 ;  /* 0x00000018ff377819 */ /* 0x000fe40000011437 */
[----:B------:R-:W-:Y:S01]  /*5760*/  SHF.L.U32 R70, R56, 0x10, RZ ;  /* 0x0000001038467819 */ /* 0x000fe200000006ff */
[----:B---3--:R-:W-:Y:S01]  /*5770*/  IMAD R4, R47, R4, RZ ;  /* 0x000000042f047224 */ /* 0x008fe200078e02ff */
[----:B------:R-:W-:Y:S01]  /*5780*/  PRMT R68, R57, 0x8880, RZ ;  /* 0x0000888039447816 */ /* 0x000fe200000000ff */
[----:B------:R-:W-:Y:S01]  /*5790*/  IMAD R5, R47, R5, RZ ;  /* 0x000000052f057224 */ /* 0x000fe200078e02ff */
[----:B------:R-:W-:Y:S01]  /*57a0*/  SHF.L.U32 R67, R57, 0x10, RZ ;  /* 0x0000001039437819 */ /* 0x000fe200000006ff */
[----:B------:R-:W-:Y:S01]  /*57b0*/  IMAD R6, R47, R6, RZ ;  /* 0x000000062f067224 */ /* 0x000fe200078e02ff */
[----:B------:R-:W-:Y:S01]  /*57c0*/  SYNCS.ARRIVE.TRANS64.RED.A1T0 RZ, [UR5], RZ ;  /* 0x000000ffffff79a7 */ /* 0x000fe20008100405 */
[----:B------:R-:W-:Y:S01]  /*57d0*/  IMAD R4, R49, R48, R4 ;  /* 0x0000003031047224 */ /* 0x000fe200078e0204 */
[----:B------:R-:W-:Y:S01]  /*57e0*/  MOV R49, R80 ;  /* 0x0000005000317202 */ /* 0x000fe20000000f00 */
[----:B------:R-:W-:Y:S01]  /*57f0*/  IMAD R7, R47, R7, RZ ;  /* 0x000000072f077224 */ /* 0x000fe200078e02ff */
[----:B------:R-:W-:Y:S01]  /*5800*/  PRMT R65, R58, 0x8880, RZ ;  /* 0x000088803a417816 */ /* 0x000fe200000000ff */
[-C--:B------:R-:W-:Y:S01]  /*5810*/  IMAD R5, R50, R48.reuse, R5 ;  /* 0x0000003032057224 */ /* 0x080fe200078e0205 */
[----:B------:R-:W-:Y:S01]  /*5820*/  SHF.R.S32.HI R50, RZ, 0x18, R79 ;  /* 0x00000018ff327819 */ /* 0x000fe2000001144f */
[----:B------:R-:W-:Y:S01]  /*5830*/  IMAD R6, R51, R48, R6 ;  /* 0x0000003033067224 */ /* 0x000fe200078e0206 */
[----:B------:R-:W-:Y:S01]  /*5840*/  SHF.R.S32.HI R51, RZ, 0x18, R78 ;  /* 0x00000018ff337819 */ /* 0x000fe2000001144e */
[C---:B------:R-:W-:Y:S01]  /*5850*/  IMAD R8, R47.reuse, R8, RZ ;  /* 0x000000082f087224 */ /* 0x040fe200078e02ff */
[----:B------:R-:W-:Y:S01]  /*5860*/  SHF.R.S32.HI R57, RZ, 0x18, R57 ;  /* 0x00000018ff397819 */ /* 0x000fe20000011439 */
[----:B------:R-:W-:Y:S01]  /*5870*/  IMAD R7, R52, R48, R7 ;  /* 0x0000003034077224 */ /* 0x000fe200078e0207 */
[----:B------:R-:W-:Y:S01]  /*5880*/  SHF.L.U32 R64, R58, 0x10, RZ ;  /* 0x000000103a407819 */ /* 0x000fe200000006ff */
[----:B------:R-:W-:Y:S01]  /*5890*/  IMAD R9, R47, R9, RZ ;  /* 0x000000092f097224 */ /* 0x000fe200078e02ff */
[----:B------:R-:W-:Y:S01]  /*58a0*/  PRMT R62, R59, 0x8880, RZ ;  /* 0x000088803b3e7816 */ /* 0x000fe200000000ff */
[----:B------:R-:W-:Y:S01]  /*58b0*/  IMAD R10, R47, R10, RZ ;  /* 0x0000000a2f0a7224 */ /* 0x000fe200078e02ff */
[----:B------:R-:W-:Y:S01]  /*58c0*/  I2IP.S8.S32.SAT R92, R7, R6, RZ ;  /* 0x00000006075c7239 */ /* 0x000fe200000014ff */
[----:B------:R-:W-:Y:S01]  /*58d0*/  IMAD R8, R49, R48, R8 ;  /* 0x0000003031087224 */ /* 0x000fe200078e0208 */
[----:B------:R-:W-:Y:S01]  /*58e0*/  MOV R49, R77 ;  /* 0x0000004d00317202 */ /* 0x000fe20000000f00 */
[----:B------:R-:W-:Y:S01]  /*58f0*/  IMAD R11, R47, R11, RZ ;  /* 0x0000000b2f0b7224 */ /* 0x000fe200078e02ff */
[----:B------:R-:W-:Y:S01]  /*5900*/  I2IP.S8.S32.SAT R92, R5, R4, R92 ;  /* 0x00000004055c7239 */ /* 0x000fe2000000145c */
[-C--:B------:R-:W-:Y:S01]  /*5910*/  IMAD R9, R50, R48.reuse, R9 ;  /* 0x0000003032097224 */ /* 0x080fe200078e0209 */
[----:B------:R-:W-:Y:S01]  /*5920*/  SHF.R.S32.HI R50, RZ, 0x18, R76 ;  /* 0x00000018ff327819 */ /* 0x000fe2000001144c */
[----:B------:R-:W-:Y:S01]  /*5930*/  IMAD R10, R51, R48, R10 ;  /* 0x00000030330a7224 */ /* 0x000fe200078e020a */
[----:B------:R-:W-:Y:S01]  /*5940*/  MOV R51, R74 ;  /* 0x0000004a00337202 */ /* 0x000fe20000000f00 */
[----:B------:R-:W-:Y:S01]  /*5950*/  IMAD R12, R47, R12, RZ ;  /* 0x0000000c2f0c7224 */ /* 0x000fe200078e02ff */
[----:B------:R-:W-:Y:S01]  /*5960*/  SHF.L.U32 R75, R54, 0x8, RZ ;  /* 0x00000008364b7819 */ /* 0x000fe200000006ff */
[-C--:B------:R-:W-:Y:S01]  /*5970*/  IMAD R11, R53, R48.reuse, R11 ;  /* 0x00000030350b7224 */ /* 0x080fe200078e020b */
[----:B------:R-:W-:Y:S01]  /*5980*/  SHF.R.S32.HI R54, RZ, 0x18, R54 ;  /* 0x00000018ff367819 */ /* 0x000fe20000011436 */
[----:B------:R-:W-:Y:S01]  /*5990*/  IMAD R13, R47, R13, RZ ;  /* 0x0000000d2f0d7224 */ /* 0x000fe200078e02ff */
[----:B------:R-:W-:Y:S01]  /*59a0*/  SHF.R.S32.HI R53, RZ, 0x18, R72 ;  /* 0x00000018ff357819 */ /* 0x000fe20000011448 */
[----:B------:R-:W-:Y:S01]  /*59b0*/  IMAD R12, R49, R48, R12 ;  /* 0x00000030310c7224 */ /* 0x000fe200078e020c */
[----:B------:R-:W-:Y:S01]  /*59c0*/  SHF.R.S32.HI R49, RZ, 0x18, R75 ;  /* 0x00000018ff317819 */ /* 0x000fe2000001144b */
[----:B------:R-:W-:Y:S01]  /*59d0*/  IMAD R14, R47, R14, RZ ;  /* 0x0000000e2f0e7224 */ /* 0x000fe200078e02ff */
[----:B------:R-:W-:Y:S01]  /*59e0*/  I2IP.S8.S32.SAT R93, R11, R10, RZ ;  /* 0x0000000a0b5d7239 */ /* 0x000fe200000014ff */
[----:B------:R-:W-:Y:S01]  /*59f0*/  IMAD R15, R47, R15, RZ ;  /* 0x0000000f2f0f7224 */ /* 0x000fe200078e02ff */
[----:B------:R-:W-:Y:S01]  /*5a00*/  SHF.L.U32 R61, R59, 0x10, RZ ;  /* 0x000000103b3d7819 */ /* 0x000fe200000006ff */
[----:B------:R-:W-:Y:S01]  /*5a10*/  IMAD R13, R50, R48, R13 ;  /* 0x00000030320d7224 */ /* 0x000fe200078e020d */
[----:B------:R-:W-:Y:S01]  /*5a20*/  I2IP.S8.S32.SAT R93, R9, R8, R93 ;  /* 0x00000008095d7239 */ /* 0x000fe2000000145d */
[----:B------:R-:W-:Y:S01]  /*5a30*/  IMAD R16, R47, R16, RZ ;  /* 0x000000102f107224 */ /* 0x000fe200078e02ff */
[----:B------:R-:W-:Y:S01]  /*5a40*/  SHF.R.S32.HI R50, RZ, 0x18, R73 ;  /* 0x00000018ff327819 */ /* 0x000fe20000011449 */
[-C--:B------:R-:W-:Y:S01]  /*5a50*/  IMAD R14, R49, R48.reuse, R14 ;  /* 0x00000030310e7224 */ /* 0x080fe200078e020e */
[----:B------:R-:W-:Y:S01]  /*5a60*/  SHF.R.S32.HI R59, RZ, 0x18, R59 ;  /* 0x00000018ff3b7819 */ /* 0x000fe2000001143b */
[C---:B------:R-:W-:Y:S01]  /*5a70*/  IMAD R17, R47.reuse, R17, RZ ;  /* 0x000000112f117224 */ /* 0x040fe200078e02ff */
[----:B------:R-:W-:Y:S01]  /*5a80*/  SHF.L.U32 R69, R56, 0x8, RZ ;  /* 0x0000000838457819 */ /* 0x000fe200000006ff */
[----:B------:R-:W-:Y:S01]  /*5a90*/  IMAD R15, R54, R48, R15 ;  /* 0x00000030360f7224 */ /* 0x000fe200078e020f */
[----:B------:R-:W-:Y:S01]  /*5aa0*/  SHF.R.S32.HI R56, RZ, 0x18, R56 ;  /* 0x00000018ff387819 */ /* 0x000fe20000011438 */
[----:B------:R-:W-:Y:S01]  /*5ab0*/  IMAD R18, R47, R18, RZ ;  /* 0x000000122f127224 */ /* 0x000fe200078e02ff */
[----:B------:R-:W-:Y:S01]  /*5ac0*/  SHF.L.U32 R63, R58, 0x8, RZ ;  /* 0x000000083a3f7819 */ /* 0x000fe200000006ff */
[----:B------:R-:W-:Y:S01]  /*5ad0*/  IMAD R16, R51, R48, R16 ;  /* 0x0000003033107224 */ /* 0x000fe200078e0210 */
[----:B------:R-:W-:Y:S01]  /*5ae0*/  I2IP.S8.S32.SAT R94, R15, R14, RZ ;  /* 0x0000000e0f5e7239 */ /* 0x000fe200000014ff */
[----:B------:R-:W-:Y:S01]  /*5af0*/  IMAD R19, R47, R19, RZ ;  /* 0x000000132f137224 */ /* 0x000fe200078e02ff */
[----:B------:R-:W-:Y:S01]  /*5b00*/  SHF.R.S32.HI R51, RZ, 0x18, R70 ;  /* 0x00000018ff337819 */ /* 0x000fe20000011446 */
[----:B------:R-:W-:Y:S01]  /*5b10*/  IMAD R17, R50, R48, R17 ;  /* 0x0000003032117224 */ /* 0x000fe200078e0211 */
[----:B------:R-:W-:Y:S01]  /*5b20*/  I2IP.S8.S32.SAT R94, R13, R12, R94 ;  /* 0x0000000c0d5e7239 */ /* 0x000fe2000000145e */
[----:B------:R-:W-:Y:S01]  /*5b30*/  IMAD R0, R47, R20, RZ ;  /* 0x000000142f007224 */ /* 0x000fe200078e02ff */
[----:B------:R-:W-:Y:S01]  /*5b40*/  SHF.R.S32.HI R50, RZ, 0x18, R69 ;  /* 0x00000018ff327819 */ /* 0x000fe20000011445 */
[-C--:B------:R-:W-:Y:S01]  /*5b50*/  IMAD R18, R53, R48.reuse, R18 ;  /* 0x0000003035127224 */ /* 0x080fe200078e0212 */
[----:B------:R-:W-:Y:S01]  /*5b60*/  SHF.R.S32.HI R58, RZ, 0x18, R58 ;  /* 0x00000018ff3a7819 */ /* 0x000fe2000001143a */
[----:B------:R-:W-:Y:S01]  /*5b70*/  IMAD.MOV.U32 R49, RZ, RZ, R71 ;  /* 0x000000ffff317224 */ /* 0x000fe200078e0047 */
[----:B------:R-:W-:Y:S01]  /*5b80*/  SHF.R.S32.HI R53, RZ, 0x18, R60 ;  /* 0x00000018ff357819 */ /* 0x000fe2000001143c */
[----:B------:R-:W-:Y:S02]  /*5b90*/  IMAD R2, R47, R21, RZ ;  /* 0x000000152f027224 */ /* 0x000fe400078e02ff */
[----:B------:R-:W-:Y:S02]  /*5ba0*/  IMAD R19, R55, R48, R19 ;  /* 0x0000003037137224 */ /* 0x000fe400078e0213 */
[----:B------:R-:W-:Y:S02]  /*5bb0*/  IMAD R3, R47, R22, RZ ;  /* 0x000000162f037224 */ /* 0x000fe400078e02ff */
[----:B------:R-:W-:Y:S01]  /*5bc0*/  IMAD R0, R49, R48, R0 ;  /* 0x0000003031007224 */ /* 0x000fe200078e0200 */
[----:B------:R-:W-:Y:S01]  /*5bd0*/  I2IP.S8.S32.SAT R95, R19, R18, RZ ;  /* 0x00000012135f7239 */ /* 0x000fe200000014ff */
[----:B------:R-:W-:Y:S01]  /*5be0*/  IMAD R23, R47, R23, RZ ;  /* 0x000000172f177224 */ /* 0x000fe200078e02ff */
[----:B------:R-:W-:Y:S01]  /*5bf0*/  MOV R49, R68 ;  /* 0x0000004400317202 */ /* 0x000fe20000000f00 */
[----:B------:R-:W-:Y:S01]  /*5c00*/  IMAD R2, R51, R48, R2 ;  /* 0x0000003033027224 */ /* 0x000fe200078e0202 */
[----:B------:R-:W-:Y:S01]  /*5c10*/  I2IP.S8.S32.SAT R95, R17, R16, R95 ;  /* 0x00000010115f7239 */ /* 0x000fe2000000145f */
[C---:B------:R-:W-:Y:S01]  /*5c20*/  IMAD R20, R47.reuse, R24, RZ ;  /* 0x000000182f147224 */ /* 0x040fe200078e02ff */
[----:B------:R-:W-:Y:S01]  /*5c30*/  SHF.R.S32.HI R51, RZ, 0x18, R66 ;  /* 0x00000018ff337819 */ /* 0x000fe20000011442 */
[-C--:B------:R-:W-:Y:S01]  /*5c40*/  IMAD R3, R50, R48.reuse, R3 ;  /* 0x0000003032037224 */ /* 0x080fe200078e0203 */
[----:B------:R-:W-:Y:S01]  /*5c50*/  SHF.R.S32.HI R50, RZ, 0x18, R67 ;  /* 0x00000018ff327819 */ /* 0x000fe20000011443 */
[C---:B------:R-:W-:Y:S01]  /*5c60*/  IMAD R21, R47.reuse, R25, RZ ;  /* 0x000000192f157224 */ /* 0x040fe200078e02ff */
[----:B------:R1:W-:Y:S01]  /*5c70*/  STS.128 [R105+UR43+0x1200], R92 ;  /* 0x0012005c69007988 */ /* 0x0003e20008000c2b */
[----:B------:R-:W-:Y:S02]  /*5c80*/  IMAD R23, R56, R48, R23 ;  /* 0x0000003038177224 */ /* 0x000fe400078e0217 */
[----:B------:R-:W-:Y:S02]  /*5c90*/  IMAD R22, R47, R26, RZ ;  /* 0x0000001a2f167224 */ /* 0x000fe400078e02ff */
[-C--:B------:R-:W-:Y:S01]  /*5ca0*/  IMAD R20, R49, R48.reuse, R20 ;  /* 0x0000003031147224 */ /* 0x080fe200078e0214 */
[----:B------:R-:W-:Y:S01]  /*5cb0*/  I2IP.S8.S32.SAT R115, R23, R3, RZ ;  /* 0x0000000317737239 */ /* 0x000fe200000014ff */
[C---:B------:R-:W-:Y:S01]  /*5cc0*/  IMAD R27, R47.reuse, R27, RZ ;  /* 0x0000001b2f1b7224 */ /* 0x040fe200078e02ff */
[----:B------:R-:W-:Y:S01]  /*5cd0*/  MOV R49, R65 ;  /* 0x0000004100317202 */ /* 0x000fe20000000f00 */
[----:B------:R-:W-:Y:S01]  /*5ce0*/  IMAD R21, R50, R48, R21 ;  /* 0x0000003032157224 */ /* 0x000fe200078e0215 */
[----:B------:R-:W-:Y:S01]  /*5cf0*/  I2IP.S8.S32.SAT R116, R2, R0, R115 ;  /* 0x0000000002747239 */ /* 0x000fe20000001473 */
[----:B------:R-:W-:Y:S01]  /*5d00*/  IMAD R24, R47, R28, RZ ;  /* 0x0000001c2f187224 */ /* 0x000fe200078e02ff */
[----:B------:R-:W-:Y:S01]  /*5d10*/  SHF.R.S32.HI R50, RZ, 0x18, R64 ;  /* 0x00000018ff327819 */ /* 0x000fe20000011440 */
[----:B------:R-:W-:Y:S01]  /*5d20*/  IMAD R22, R51, R48, R22 ;  /* 0x0000003033167224 */ /* 0x000fe200078e0216 */
[----:B------:R-:W-:Y:S01]  /*5d30*/  MOV R51, R62 ;  /* 0x0000003e00337202 */ /* 0x000fe20000000f00 */
[-C--:B------:R-:W-:Y:S02]  /*5d40*/  IMAD R27, R57, R48.reuse, R27 ;  /* 0x00000030391b7224 */ /* 0x080fe400078e021b */
[----:B------:R-:W-:Y:S02]  /*5d50*/  IMAD R25, R47, R29, RZ ;  /* 0x0000001d2f197224 */ /* 0x000fe400078e02ff */
[----:B------:R-:W-:Y:S01]  /*5d60*/  IMAD R24, R49, R48, R24 ;  /* 0x0000003031187224 */ /* 0x000fe200078e0218 */
[----:B------:R-:W-:Y:S01]  /*5d70*/  SHF.R.S32.HI R49, RZ, 0x18, R63 ;  /* 0x00000018ff317819 */ /* 0x000fe2000001143f */
[----:B------:R-:W-:Y:S01]  /*5d80*/  IMAD R26, R47, R30, RZ ;  /* 0x0000001e2f1a7224 */ /* 0x000fe200078e02ff */
[----:B------:R-:W-:Y:S01]  /*5d90*/  I2IP.S8.S32.SAT R117, R27, R22, RZ ;  /* 0x000000161b757239 */ /* 0x000fe200000014ff */
[C---:B------:R-:W-:Y:S02]  /*5da0*/  IMAD R31, R47.reuse, R31, RZ ;  /* 0x0000001f2f1f7224 */ /* 0x040fe400078e02ff */
[----:B------:R-:W-:Y:S01]  /*5db0*/  IMAD R25, R50, R48, R25 ;  /* 0x0000003032197224 */ /* 0x000fe200078e0219 */
[----:B------:R-:W-:Y:S01]  /*5dc0*/  SHF.R.S32.HI R50, RZ, 0x18, R61 ;  /* 0x00000018ff327819 */ /* 0x000fe2000001143d */
[----:B------:R-:W-:Y:S01]  /*5dd0*/  IMAD R28, R47, R32, RZ ;  /* 0x000000202f1c7224 */ /* 0x000fe200078e02ff */
[----:B------:R-:W-:Y:S01]  /*5de0*/  I2IP.S8.S32.SAT R117, R21, R20, R117 ;  /* 0x0000001415757239 */ /* 0x000fe20000001475 */
[-C--:B------:R-:W-:Y:S02]  /*5df0*/  IMAD R26, R49, R48.reuse, R26 ;  /* 0x00000030311a7224 */ /* 0x080fe400078e021a */
[----:B------:R-:W-:Y:S02]  /*5e00*/  IMAD R29, R47, R33, RZ ;  /* 0x000000212f1d7224 */ /* 0x000fe400078e02ff */
[-C--:B------:R-:W-:Y:S02]  /*5e10*/  IMAD R31, R58, R48.reuse, R31 ;  /* 0x000000303a1f7224 */ /* 0x080fe400078e021f */
[----:B------:R-:W-:Y:S02]  /*5e20*/  IMAD R28, R51, R48, R28 ;  /* 0x00000030331c7224 */ /* 0x000fe400078e021c */
[----:B------:R-:W-:Y:S01]  /*5e30*/  IMAD R30, R47, R34, RZ ;  /* 0x000000222f1e7224 */ /* 0x000fe200078e02ff */
[----:B------:R-:W-:Y:S01]  /*5e40*/  I2IP.S8.S32.SAT R114, R31, R26, RZ ;  /* 0x0000001a1f727239 */ /* 0x000fe200000014ff */
[----:B------:R-:W-:Y:S02]  /*5e50*/  IMAD R29, R50, R48, R29 ;  /* 0x00000030321d7224 */ /* 0x000fe400078e021d */
[----:B------:R-:W-:Y:S01]  /*5e60*/  IMAD R35, R47, R35, RZ ;  /* 0x000000232f237224 */ /* 0x000fe200078e02ff */
[----:B------:R-:W-:Y:S01]  /*5e70*/  I2IP.S8.S32.SAT R118, R25, R24, R114 ;  /* 0x0000001819767239 */ /* 0x000fe20000001472 */
[-C--:B------:R-:W-:Y:S01]  /*5e80*/  IMAD R30, R53, R48.reuse, R30 ;  /* 0x00000030351e7224 */ /* 0x080fe200078e021e */
[----:B------:R-:W-:Y:S01]  /*5e90*/  IADD3 R114, PT, PT, R44, 0x1, RZ ;  /* 0x000000012c727810 */ /* 0x000fe20007ffe0ff */
[----:B------:R-:W-:Y:S05]  /*5ea0*/  IMAD R35, R59, R48, R35 ;  /* 0x000000303b237224 */ /* 0x000fea00078e0223 */
[----:B------:R-:W-:Y:S04]  /*5eb0*/  I2IP.S8.S32.SAT R120, R35, R30, RZ ;  /* 0x0000001e23787239 */ /* 0x000fe800000014ff */
[----:B------:R-:W-:Y:S05]  /*5ec0*/  I2IP.S8.S32.SAT R119, R29, R28, R120 ;  /* 0x0000001c1d777239 */ /* 0x000fea0000001478 */
[----:B------:R1:W-:Y:S01]  /*5ed0*/  STS.128 [R104+0x1010], R116 ;  /* 0x0010107468007388 */ /* 0x0003e20000000c00 */
[----:B------:R-:W-:Y:S01]  /*5ee0*/  @!PT LDS RZ, [RZ] ;  /* 0x00000000fffff984 */ /* 0x000fe20000000800 */
[----:B------:R-:W-:Y:S01]  /*5ef0*/  @!PT LDS RZ, [RZ] ;  /* 0x00000000fffff984 */ /* 0x000fe20000000800 */
[----:B------:R-:W-:Y:S01]  /*5f00*/  @!PT LDS RZ, [RZ] ;  /* 0x00000000fffff984 */ /* 0x000fe20000000800 */
[----:B------:R-:W-:Y:S01]  /*5f10*/  @!PT LDS RZ, [RZ] ;  /* 0x00000000fffff984 */ /* 0x000fe20000000800 */
[----:B------:R3:W-:Y:S07]  /*5f20*/  MEMBAR.ALL.CTA ;  /* 0x0000000000007992 */ /* 0x0007ee0000008000 */
[----:B---3--:R-:W3:Y:S02]  /*5f30*/  FENCE.VIEW.ASYNC.S ;  /* 0x00000000000073c6 */ /* 0x008ee40000000000 */
[----:B---3--:R-:W-:Y:S06]  /*5f40*/  BAR.SYNC.DEFER_BLOCKING 0x1, 0x80 ;  /* 0x0042000000007b1d */ /* 0x008fec0000010000 */
[----:B------:R-:W-:Y:S05]  /*5f50*/  @P0 BRA `(.L_x_94) ;  /* 0x0000000000340947 */ /* 0x000fea0003800000 */
[----:B------:R-:W-:Y:S01]  /*5f60*/  UIADD3 UR12, UPT, UPT, UR43, 0x1200, URZ ;  /* 0x000012002b0c7890 */ /* 0x000fe2000fffe0ff */
[----:B------:R-:W-:Y:S01]  /*5f70*/  R2UR UR9, R97 ;  /* 0x00000000610972ca */ /* 0x000fe200000e0000 */
[----:B------:R-:W-:Y:S01]  /*5f80*/  UIADD3 UR10, UP0, UPT, UR46, 0x680, URZ ;  /* 0x000006802e0a7890 */ /* 0x000fe2000ff1e0ff */
[----:B------:R-:W-:Y:S01]  /*5f90*/  R2UR UR8, R99 ;  /* 0x00000000630872ca */ /* 0x000fe200000e0000 */
[----:B------:R-:W-:Y:S02]  /*5fa0*/  UMOV UR7, UR36 ;  /* 0x0000002400077c82 */ /* 0x000fe40008000000 */
[----:B------:R-:W-:Y:S01]  /*5fb0*/  IMAD.U32 R111, RZ, RZ, UR12 ;  /* 0x0000000cff6f7e24 */ /* 0x000fe2000f8e00ff */
[----:B------:R-:W-:Y:S04]  /*5fc0*/  UIADD3.X UR11, UPT, UPT, URZ, UR47, URZ, UP0, !UPT ;  /* 0x0000002fff0b7290 */ /* 0x000fe800087fe4ff */
[----:B------:R-:W-:Y:S03]  /*5fd0*/  R2UR UR4, R111 ;  /* 0x000000006f0472ca */ /* 0x000fe600000e0000 */
[----:B------:R-:W-:Y:S02]  /*5fe0*/  USHF.L.U32 UR5, UR9, 0x6, URZ ;  /* 0x0000000609057899 */ /* 0x000fe400080006ff */
[----:B------:R-:W-:Y:S09]  /*5ff0*/  USHF.L.U32 UR6, UR8, 0x6, URZ ;  /* 0x0000000608067899 */ /* 0x000ff200080006ff */
[----:B------:R3:W-:Y:S01]  /*6000*/  UTMASTG.3D [UR4], [UR10] ;  /* 0x000000040a0073b5 */ /* 0x0007e20008010000 */
[----:B------:R0:W-:Y:S01]  /*6010*/  UTMACMDFLUSH ;  /* 0x00000000000079b7 */ /* 0x0001e20000000000 */
[----:B---3--:R-:W-:Y:S04]  /*6020*/  DEPBAR.LE SB0, 0x0 ;  /* 0x000080000000791a */ /* 0x008fe80000000000 */
.L_x_94:
[----:B------:R-:W-:Y:S05]  /*6030*/  BSYNC.RECONVERGENT B0 ;  /* 0x0000000000007941 */ /* 0x000fea0003800200 */
.L_x_93:
[----:B------:R-:W-:Y:S01]  /*6040*/  BAR.SYNC.DEFER_BLOCKING 0x1, 0x80 ;  /* 0x0042000000007b1d */ /* 0x000fe20000010000 */
[----:B------:R-:W-:Y:S01]  /*6050*/  ISETP.NE.AND P2, PT, R112, RZ, PT ;  /* 0x000000ff7000720c */ /* 0x000fe20003f45270 */
[----:B------:R-:W-:Y:S01]  /*6060*/  IMAD.IADD R97, R43, 0x1, R81 ;  /* 0x000000012b617824 */ /* 0x000fe200078e0251 */
[----:B------:R-:W-:Y:S01]  /*6070*/  ISETP.NE.AND P0, PT, R113, 0x2, PT ;  /* 0x000000027100780c */ /* 0x000fe20003f05270 */
[----:B------:R-:W-:Y:S01]  /*6080*/  IMAD.IADD R99, R45, 0x1, R96 ;  /* 0x000000012d637824 */ /* 0x000fe200078e0260 */
[----:B------:R-:W-:Y:S02]  /*6090*/  ISETP.NE.AND P1, PT, R114, 0x4, PT ;  /* 0x000000047200780c */ /* 0x000fe40003f25270 */
[----:B------:R-:W-:Y:S02]  /*60a0*/  SEL R0, RZ, 0x1, P0 ;  /* 0x00000001ff007807 */ /* 0x000fe40000000000 */
[----:B------:R-:W-:Y:S02]  /*60b0*/  SEL R3, RZ, 0x1, P1 ;  /* 0x00000001ff037807 */ /* 0x000fe40000800000 */
[----:B------:R-:W-:Y:S02]  /*60c0*/  LOP3.LUT R109, R109, R0, RZ, 0x3c, !PT ;  /* 0x000000006d6d7212 */ /* 0x000fe400078e3cff */
[----:B------:R-:W-:Y:S02]  /*60d0*/  LOP3.LUT R110, R110, R3, RZ, 0x3c, !PT ;  /* 0x000000036e6e7212 */ /* 0x000fe400078e3cff */
[----:B------:R-:W-:Y:S02]  /*60e0*/  @P2 R2UR UR36, R107 ;  /* 0x000000006b2422ca */ /* 0x000fe400000e0000 */
[----:B------:R-:W-:Y:S02]  /*60f0*/  SEL R113, R113, RZ, P0 ;  /* 0x000000ff71717207 */ /* 0x000fe40000000000 */
[----:B------:R-:W-:Y:S01]  /*6100*/  SEL R44, R114, RZ, P1 ;  /* 0x000000ff722c7207 */ /* 0x000fe20000800000 */
[----:B------:R-:W-:Y:S10]  /*6110*/  @P2 BRA `(.L_x_95) ;  /* 0xffffffe400682947 */ /* 0x000ff4000383ffff */
[----:B------:R-:W-:Y:S05]  /*6120*/  EXIT ;  /* 0x000000000000794d */ /* 0x000fea0003800000 */
.L_x_19:
[----:B--2---:R2:W1:Y:S02]  /*6130*/  SYNCS.PHASECHK.TRANS64.TRYWAIT P0, [R3+URZ+0xe0], R2 ;  /* 0x0000e002030075a7 */ /* 0x00446400080011ff */
[----:B-1----:R-:W-:Y:S05]  /*6140*/  @!P0 NANOSLEEP.SYNCS 0x989680 ;  /* 0x009896800000895d */ /* 0x002fea0003900000 */
[----:B------:R-:W1:Y:S02]  /*6150*/  @!P0 SYNCS.PHASECHK.TRANS64 P0, [R3+URZ+0xe0], R2 ;  /* 0x0000e002030085a7 */ /* 0x000e6400080010ff */
[----:B-1----:R-:W-:Y:S05]  /*6160*/  @!P0 BRA `(.L_x_19) ;  /* 0xfffffffc00f08947 */ /* 0x002fea000383ffff */
[----:B------:R-:W-:Y:S05]  /*6170*/  BRA `(.L_x_96) ;  /* 0xffffffb400087947 */ /* 0x000fea000383ffff */
.L_x_22:
[----:B-1----:R-:W-:-:S07]  /*6180*/  MOV R2, UR33 ;  /* 0x0000002100027c02 */ /* 0x002fce0008000f00 */
.L_x_97:
[----:B-1----:R1:W2:Y:S02]  /*6190*/  SYNCS.PHASECHK.TRANS64.TRYWAIT P0, [R2+URZ+0x28], R5 ;  /* 0x00002805020075a7 */ /* 0x0022a400080011ff */
[----:B--2---:R-:W-:Y:S05]  /*61a0*/  @!P0 NANOSLEEP.SYNCS 0x989680 ;  /* 0x009896800000895d */ /* 0x004fea0003900000 */
[----:B------:R-:W2:Y:S02]  /*61b0*/  @!P0 SYNCS.PHASECHK.TRANS64 P0, [R2+URZ+0x28], R5 ;  /* 0x00002805020085a7 */ /* 0x000ea400080010ff */
[----:B--2---:R-:W-:Y:S05]  /*61c0*/  @!P0 BRA `(.L_x_97) ;  /* 0xfffffffc00f08947 */ /* 0x004fea000383ffff */
[----:B------:R-:W-:Y:S05]  /*61d0*/  BRA `(.L_x_21) ;  /* 0xffffffb400587947 */ /* 0x000fea000383ffff */
.L_x_28:
[----:B-1----:R-:W-:-:S07]  /*61e0*/  MOV R2, UR17 ;  /* 0x0000001100027c02 */ /* 0x002fce0008000f00 */
.L_x_98:
[----:B-1----:R1:W2:Y:S02]  /*61f0*/  SYNCS.PHASECHK.TRANS64.TRYWAIT P0, [R2+URZ+0x28], R5 ;  /* 0x00002805020075a7 */ /* 0x0022a400080011ff */
[----:B--2---:R-:W-:Y:S05]  /*6200*/  @!P0 NANOSLEEP.SYNCS 0x989680 ;  /* 0x009896800000895d */ /* 0x004fea0003900000 */
[----:B------:R-:W2:Y:S02]  /*6210*/  @!P0 SYNCS.PHASECHK.TRANS64 P0, [R2+URZ+0x28], R5 ;  /* 0x00002805020085a7 */ /* 0x000ea400080010ff */
[----:B--2---:R-:W-:Y:S05]  /*6220*/  @!P0 BRA `(.L_x_98) ;  /* 0xfffffffc00f08947 */ /* 0x004fea000383ffff */
[----:B------:R-:W-:Y:S05]  /*6230*/  BRA `(.L_x_27) ;  /* 0xffffffb400fc7947 */ /* 0x000fea000383ffff */
.L_x_32:
[----:B-1----:R1:W2:Y:S02]  /*6240*/  SYNCS.PHASECHK.TRANS64.TRYWAIT P0, [R2+URZ+0x70], R3 ;  /* 0x00007003020075a7 */ /* 0x0022a400080011ff */
[----:B--2---:R-:W-:Y:S05]  /*6250*/  @!P0 NANOSLEEP.SYNCS 0x989680 ;  /* 0x009896800000895d */ /* 0x004fea0003900000 */
[----:B------:R-:W2:Y:S02]  /*6260*/  @!P0 SYNCS.PHASECHK.TRANS64 P0, [R2+URZ+0x70], R3 ;  /* 0x00007003020085a7 */ /* 0x000ea400080010ff */
[----:B--2---:R-:W-:Y:S05]  /*6270*/  @!P0 BRA `(.L_x_32) ;  /* 0xfffffffc00f08947 */ /* 0x004fea000383ffff */
[----:B------:R-:W-:Y:S05]  /*6280*/  BRA `(.L_x_99) ;  /* 0xffffffb800887947 */ /* 0x000fea000383ffff */
.L_x_36:
[----:B----4-:R-:W-:-:S07]  /*6290*/  MOV R0, UR5 ;  /* 0x0000000500007c02 */ /* 0x010fce0008000f00 */
.L_x_100:
[----:B-1----:R1:W2:Y:S02]  /*62a0*/  SYNCS.PHASECHK.TRANS64.TRYWAIT P0, [R0+URZ], R3 ;  /* 0x00000003000075a7 */ /* 0x0022a400080011ff */
[----:B--2---:R-:W-:Y:S05]  /*62b0*/  @!P0 NANOSLEEP.SYNCS 0x989680 ;  /* 0x009896800000895d */ /* 0x004fea0003900000 */
[----:B------:R-:W2:Y:S02]  /*62c0*/  @!P0 SYNCS.PHASECHK.TRANS64 P0, [R0+URZ], R3 ;  /* 0x00000003000085a7 */ /* 0x000ea400080010ff */
[----:B--2---:R-:W-:Y:S05]  /*62d0*/  @!P0 BRA `(.L_x_100) ;  /* 0xfffffffc00f08947 */ /* 0x004fea000383ffff */
[----:B------:R-:W-:Y:S05]  /*62e0*/  BRA `(.L_x_101) ;  /* 0xffffffbc00f87947 */ /* 0x000fea000383ffff */
.L_x_37:
[----:B----4-:R-:W-:-:S07]  /*62f0*/  MOV R0, UR5 ;  /* 0x0000000500007c02 */ /* 0x010fce0008000f00 */
.L_x_102:
[----:B-1----:R1:W2:Y:S02]  /*6300*/  SYNCS.PHASECHK.TRANS64.TRYWAIT P0, [R0+URZ], R3 ;  /* 0x00000003000075a7 */ /* 0x0022a400080011ff */
[----:B--2---:R-:W-:Y:S05]  /*6310*/  @!P0 NANOSLEEP.SYNCS 0x989680 ;  /* 0x009896800000895d */ /* 0x004fea0003900000 */
[----:B------:R-:W2:Y:S02]  /*6320*/  @!P0 SYNCS.PHASECHK.TRANS64 P0, [R0+URZ], R3 ;  /* 0x00000003000085a7 */ /* 0x000ea400080010ff */
[----:B--2---:R-:W-:Y:S05]  /*6330*/  @!P0 BRA `(.L_x_102) ;  /* 0xfffffffc00f08947 */ /* 0x004fea000383ffff */
[----:B------:R-:W-:Y:S05]  /*6340*/  BRA `(.L_x_103) ;  /* 0xffffffc000047947 */ /* 0x000fea000383ffff */
.L_x_38:
[----:B----4-:R-:W-:-:S07]  /*6350*/  MOV R0, UR5 ;  /* 0x0000000500007c02 */ /* 0x010fce0008000f00 */
.L_x_104:
[----:B-1----:R1:W2:Y:S02]  /*6360*/  SYNCS.PHASECHK.TRANS64.TRYWAIT P0, [R0+URZ], R3 ;  /* 0x00000003000075a7 */ /* 0x0022a400080011ff */
[----:B--2---:R-:W-:Y:S05]  /*6370*/  @!P0 NANOSLEEP.SYNCS 0x989680 ;  /* 0x009896800000895d */ /* 0x004fea0003900000 */
[----:B------:R-:W2:Y:S02]  /*6380*/  @!P0 SYNCS.PHASECHK.TRANS64 P0, [R0+URZ], R3 ;  /* 0x00000003000085a7 */ /* 0x000ea400080010ff */
[----:B--2---:R-:W-:Y:S05]  /*6390*/  @!P0 BRA `(.L_x_104) ;  /* 0xfffffffc00f08947 */ /* 0x004fea000383ffff */
[----:B------:R-:W-:Y:S05]  /*63a0*/  BRA `(.L_x_105) ;  /* 0xffffffc000107947 */ /* 0x000fea000383ffff */
.L_x_39:
[----:B----4-:R-:W-:-:S07]  /*63b0*/  MOV R0, UR5 ;  /* 0x0000000500007c02 */ /* 0x010fce0008000f00 */
.L_x_106:
[----:B-1----:R1:W2:Y:S02]  /*63c0*/  SYNCS.PHASECHK.TRANS64.TRYWAIT P0, [R0+URZ], R3 ;  /* 0x00000003000075a7 */ /* 0x0022a400080011ff */
[----:B--2---:R-:W-:Y:S05]  /*63d0*/  @!P0 NANOSLEEP.SYNCS 0x989680 ;  /* 0x009896800000895d */ /* 0x004fea0003900000 */
[----:B------:R-:W2:Y:S02]  /*63e0*/  @!P0 SYNCS.PHASECHK.TRANS64 P0, [R0+URZ], R3 ;  /* 0x00000003000085a7 */ /* 0x000ea400080010ff */
[----:B--2---:R-:W-:Y:S05]  /*63f0*/  @!P0 BRA `(.L_x_106) ;  /* 0xfffffffc00f08947 */ /* 0x004fea000383ffff */
[----:B------:R-:W-:Y:S05]  /*6400*/  BRA `(.L_x_107) ;  /* 0xffffffc0001c7947 */ /* 0x000fea000383ffff */
.L_x_42:
[----:B-1----:R1:W2:Y:S02]  /*6410*/  SYNCS.PHASECHK.TRANS64.TRYWAIT P0, [R0+URZ+0xd0], R5 ;  /* 0x0000d005000075a7 */ /* 0x0022a400080011ff */
[----:B--2---:R-:W-:Y:S05]  /*6420*/  @!P0 NANOSLEEP.SYNCS 0x989680 ;  /* 0x009896800000895d */ /* 0x004fea0003900000 */
[----:B------:R-:W2:Y:S02]  /*6430*/  @!P0 SYNCS.PHASECHK.TRANS64 P0, [R0+URZ+0xd0], R5 ;  /* 0x0000d005000085a7 */ /* 0x000ea400080010ff */
[----:B--2---:R-:W-:Y:S05]  /*6440*/  @!P0 BRA `(.L_x_42) ;  /* 0xfffffffc00f08947 */ /* 0x004fea000383ffff */
[----:B------:R-:W-:Y:S05]  /*6450*/  BRA `(.L_x_108) ;  /* 0xffffffc000787947 */ /* 0x000fea000383ffff */
.L_x_43:
[----:B------:R-:W-:-:S07]  /*6460*/  MOV R0, UR5 ;  /* 0x0000000500007c02 */ /* 0x000fce0008000f00 */
.L_x_109:
[----:B-1----:R1:W2:Y:S02]  /*6470*/  SYNCS.PHASECHK.TRANS64.TRYWAIT P0, [R0+URZ+0x80], R5 ;  /* 0x00008005000075a7 */ /* 0x0022a400080011ff */
[----:B--2---:R-:W-:Y:S05]  /*6480*/  @!P0 NANOSLEEP.SYNCS 0x989680 ;  /* 0x009896800000895d */ /* 0x004fea0003900000 */
[----:B------:R-:W2:Y:S02]  /*6490*/  @!P0 SYNCS.PHASECHK.TRANS64 P0, [R0+URZ+0x80], R5 ;  /* 0x00008005000085a7 */ /* 0x000ea400080010ff */
[----:B--2---:R-:W-:Y:S05]  /*64a0*/  @!P0 BRA `(.L_x_109) ;  /* 0xfffffffc00f08947 */ /* 0x004fea000383ffff */
[----:B------:R-:W-:Y:S05]  /*64b0*/  BRA `(.L_x_110) ;  /* 0xffffffc000887947 */ /* 0x000fea000383ffff */
.L_x_44:
[----:B-1----:R1:W2:Y:S02]  /*64c0*/  SYNCS.PHASECHK.TRANS64.TRYWAIT P1, [R0+URZ+0x70], R5 ;  /* 0x00007005000075a7 */ /* 0x0022a400080211ff */
[----:B--2---:R-:W-:Y:S05]  /*64d0*/  @!P1 NANOSLEEP.SYNCS 0x989680 ;  /* 0x009896800000995d */ /* 0x004fea0003900000 */
[----:B------:R-:W2:Y:S02]  /*64e0*/  @!P1 SYNCS.PHASECHK.TRANS64 P1, [R0+URZ+0x70], R5 ;  /* 0x00007005000095a7 */ /* 0x000ea400080210ff */
[----:B--2---:R-:W-:Y:S05]  /*64f0*/  @!P1 BRA `(.L_x_44) ;  /* 0xfffffffc00f09947 */ /* 0x004fea000383ffff */
[----:B------:R-:W-:Y:S05]  /*6500*/  BRA `(.L_x_111) ;  /* 0xffffffc000b87947 */ /* 0x000fea000383ffff */
.L_x_47:
[----:B------:R-:W-:-:S07]  /*6510*/  MOV R0, UR5 ;  /* 0x0000000500007c02 */ /* 0x000fce0008000f00 */
.L_x_112:
[----:B-1----:R1:W2:Y:S02]  /*6520*/  SYNCS.PHASECHK.TRANS64.TRYWAIT P0, [R0+URZ+0x80], R3 ;  /* 0x00008003000075a7 */ /* 0x0022a400080011ff */
[----:B--2---:R-:W-:Y:S05]  /*6530*/  @!P0 NANOSLEEP.SYNCS 0x989680 ;  /* 0x009896800000895d */ /* 0x004fea0003900000 */
[----:B------:R-:W2:Y:S02]  /*6540*/  @!P0 SYNCS.PHASECHK.TRANS64 P0, [R0+URZ+0x80], R3 ;  /* 0x00008003000085a7 */ /* 0x000ea400080010ff */
[----:B--2---:R-:W-:Y:S05]  /*6550*/  @!P0 BRA `(.L_x_112) ;  /* 0xfffffffc00f08947 */ /* 0x004fea000383ffff */
[----:B------:R-:W-:Y:S05]  /*6560*/  BRA `(.L_x_46) ;  /* 0xffffffc4000c7947 */ /* 0x000fea000383ffff */
.L_x_54:
[----:B-1----:R1:W2:Y:S02]  /*6570*/  SYNCS.PHASECHK.TRANS64.TRYWAIT P1, [R0+URZ+0x70], R5 ;  /* 0x00007005000075a7 */ /* 0x0022a400080211ff */
[----:B--2---:R-:W-:Y:S05]  /*6580*/  @!P1 NANOSLEEP.SYNCS 0x989680 ;  /* 0x009896800000995d */ /* 0x004fea0003900000 */
[----:B------:R-:W2:Y:S02]  /*6590*/  @!P1 SYNCS.PHASECHK.TRANS64 P1, [R0+URZ+0x70], R5 ;  /* 0x00007005000095a7 */ /* 0x000ea400080210ff */
[----:B--2---:R-:W-:Y:S05]  /*65a0*/  @!P1 BRA `(.L_x_54) ;  /* 0xfffffffc00f09947 */ /* 0x004fea000383ffff */
[----:B------:R-:W-:Y:S05]  /*65b0*/  BRA `(.L_x_113) ;  /* 0xffffffc800647947 */ /* 0x000fea000383ffff */
.L_x_55:
[----:B------:R-:W-:-:S07]  /*65c0*/  MOV R3, UR9 ;  /* 0x0000000900037c02 */ /* 0x000fce0008000f00 */
.L_x_114:
[----:B-1----:R1:W2:Y:S02]  /*65d0*/  SYNCS.PHASECHK.TRANS64.TRYWAIT P0, [R3+URZ+0xb0], R0 ;  /* 0x0000b000030075a7 */ /* 0x0022a400080011ff */
[----:B--2---:R-:W-:Y:S05]  /*65e0*/  @!P0 NANOSLEEP.SYNCS 0x989680 ;  /* 0x009896800000895d */ /* 0x004fea0003900000 */
[----:B------:R-:W2:Y:S02]  /*65f0*/  @!P0 SYNCS.PHASECHK.TRANS64 P0, [R3+URZ+0xb0], R0 ;  /* 0x0000b000030085a7 */ /* 0x000ea400080010ff */
[----:B--2---:R-:W-:Y:S05]  /*6600*/  @!P0 BRA `(.L_x_114) ;  /* 0xfffffffc00f08947 */ /* 0x004fea000383ffff */
[----:B------:R-:W-:Y:S05]  /*6610*/  BRA `(.L_x_115) ;  /* 0xffffffc800987947 */ /* 0x000fea000383ffff */
.L_x_58:
[----:B------:R-:W-:Y:S07]  /*6620*/  MOV R0, UR7 ;  /* 0x0000000700007c02 */ /* 0x000fee0008000f00 */
.L_x_116:
[----:B-1----:R1:W2:Y:S02]  /*6630*/  SYNCS.PHASECHK.TRANS64.TRYWAIT P0, [R0+URZ], R3 ;  /* 0x00000003000075a7 */ /* 0x0022a400080011ff */
[----:B--2---:R-:W-:Y:S05]  /*6640*/  @!P0 NANOSLEEP.SYNCS 0x989680 ;  /* 0x009896800000895d */ /* 0x004fea0003900000 */
[----:B------:R-:W2:Y:S02]  /*6650*/  @!P0 SYNCS.PHASECHK.TRANS64 P0, [R0+URZ], R3 ;  /* 0x00000003000085a7 */ /* 0x000ea400080010ff */
[----:B--2---:R-:W-:Y:S05]  /*6660*/  @!P0 BRA `(.L_x_116) ;  /* 0xfffffffc00f08947 */ /* 0x004fea000383ffff */
[----:B------:R-:W-:Y:S05]  /*6670*/  BRA `(.L_x_57) ;  /* 0xffffffc800d07947 */ /* 0x000fea000383ffff */
.L_x_61:
[----:B------:R-:W-:-:S07]  /*6680*/  MOV R0, UR5 ;  /* 0x0000000500007c02 */ /* 0x000fce0008000f00 */
.L_x_117:
[----:B--2---:R2:W3:Y:S02]  /*6690*/  SYNCS.PHASECHK.TRANS64.TRYWAIT P0, [R0+URZ], R3 ;  /* 0x00000003000075a7 */ /* 0x0044e400080011ff */
[----:B---3--:R-:W-:Y:S05]  /*66a0*/  @!P0 NANOSLEEP.SYNCS 0x989680 ;  /* 0x009896800000895d */ /* 0x008fea0003900000 */
[----:B------:R-:W3:Y:S02]  /*66b0*/  @!P0 SYNCS.PHASECHK.TRANS64 P0, [R0+URZ], R3 ;  /* 0x00000003000085a7 */ /* 0x000ee400080010ff */
[----:B---3--:R-:W-:Y:S05]  /*66c0*/  @!P0 BRA `(.L_x_117) ;  /* 0xfffffffc00f08947 */ /* 0x008fea000383ffff */
[----:B------:R-:W-:Y:S05]  /*66d0*/  BRA `(.L_x_118) ;  /* 0xffffffcc00707947 */ /* 0x000fea000383ffff */
.L_x_62:
[----:B------:R-:W-:-:S07]  /*66e0*/  MOV R0, UR5 ;  /* 0x0000000500007c02 */ /* 0x000fce0008000f00 */
.L_x_119:
[----:B--2---:R2:W3:Y:S02]  /*66f0*/  SYNCS.PHASECHK.TRANS64.TRYWAIT P0, [R0+URZ], R3 ;  /* 0x00000003000075a7 */ /* 0x0044e400080011ff */
[----:B---3--:R-:W-:Y:S05]  /*6700*/  @!P0 NANOSLEEP.SYNCS 0x989680 ;  /* 0x009896800000895d */ /* 0x008fea0003900000 */
[----:B------:R-:W3:Y:S02]  /*6710*/  @!P0 SYNCS.PHASECHK.TRANS64 P0, [R0+URZ], R3 ;  /* 0x00000003000085a7 */ /* 0x000ee400080010ff */
[----:B---3--:R-:W-:Y:S05]  /*6720*/  @!P0 BRA `(.L_x_119) ;  /* 0xfffffffc00f08947 */ /* 0x008fea000383ffff */
[----:B------:R-:W-:Y:S05]  /*6730*/  BRA `(.L_x_120) ;  /* 0xffffffcc007c7947 */ /* 0x000fea000383ffff */
.L_x_63:
[----:B------:R-:W-:-:S07]  /*6740*/  MOV R0, UR5 ;  /* 0x0000000500007c02 */ /* 0x000fce0008000f00 */
.L_x_121:
[----:B--2---:R2:W3:Y:S02]  /*6750*/  SYNCS.PHASECHK.TRANS64.TRYWAIT P0, [R0+URZ], R3 ;  /* 0x00000003000075a7 */ /* 0x0044e400080011ff */
[----:B---3--:R-:W-:Y:S05]  /*6760*/  @!P0 NANOSLEEP.SYNCS 0x989680 ;  /* 0x009896800000895d */ /* 0x008fea0003900000 */
[----:B------:R-:W3:Y:S02]  /*6770*/  @!P0 SYNCS.PHASECHK.TRANS64 P0, [R0+URZ], R3 ;  /* 0x00000003000085a7 */ /* 0x000ee400080010ff */
[----:B---3--:R-:W-:Y:S05]  /*6780*/  @!P0 BRA `(.L_x_121) ;  /* 0xfffffffc00f08947 */ /* 0x008fea000383ffff */
[----:B------:R-:W-:Y:S05]  /*6790*/  BRA `(.L_x_122) ;  /* 0xffffffcc00887947 */ /* 0x000fea000383ffff */
.L_x_64:
[----:B------:R-:W-:-:S07]  /*67a0*/  MOV R0, UR7 ;  /* 0x0000000700007c02 */ /* 0x000fce0008000f00 */
.L_x_123:
[----:B--2---:R2:W3:Y:S02]  /*67b0*/  SYNCS.PHASECHK.TRANS64.TRYWAIT P0, [R0+URZ], R3 ;  /* 0x00000003000075a7 */ /* 0x0044e400080011ff */
[----:B---3--:R-:W-:Y:S05]  /*67c0*/  @!P0 NANOSLEEP.SYNCS 0x989680 ;  /* 0x009896800000895d */ /* 0x008fea0003900000 */
[----:B------:R-:W3:Y:S02]  /*67d0*/  @!P0 SYNCS.PHASECHK.TRANS64 P0, [R0+URZ], R3 ;  /* 0x00000003000085a7 */ /* 0x000ee400080010ff */
[----:B---3--:R-:W-:Y:S05]  /*67e0*/  @!P0 BRA `(.L_x_123) ;  /* 0xfffffffc00f08947 */ /* 0x008fea000383ffff */
[----:B------:R-:W-:Y:S05]  /*67f0*/  BRA `(.L_x_124) ;  /* 0xffffffcc00947947 */ /* 0x000fea000383ffff */
.L_x_69:
[----:B---3--:R3:W1:Y:S02]  /*6800*/  SYNCS.PHASECHK.TRANS64.TRYWAIT P0, [R0+URZ+0x70], R3 ;  /* 0x00007003000075a7 */ /* 0x00866400080011ff */
[----:B-1----:R-:W-:Y:S05]  /*6810*/  @!P0 NANOSLEEP.SYNCS 0x989680 ;  /* 0x009896800000895d */ /* 0x002fea0003900000 */
[----:B------:R-:W1:Y:S02]  /*6820*/  @!P0 SYNCS.PHASECHK.TRANS64 P0, [R0+URZ+0x70], R3 ;  /* 0x00007003000085a7 */ /* 0x000e6400080010ff */
[----:B-1----:R-:W-:Y:S05]  /*6830*/  @!P0 BRA `(.L_x_69) ;  /* 0xfffffffc00f08947 */ /* 0x002fea000383ffff */
[----:B------:R-:W-:Y:S05]  /*6840*/  BRA `(.L_x_125) ;  /* 0xffffffd000907947 */ /* 0x000fea000383ffff */
.L_x_72:
[----:B------:R-:W-:Y:S07]  /*6850*/  MOV R0, UR6 ;  /* 0x0000000600007c02 */ /* 0x000fee0008000f00 */
.L_x_126:
[----:B-1----:R1:W3:Y:S02]  /*6860*/  SYNCS.PHASECHK.TRANS64.TRYWAIT P0, [R0+URZ+0x68], R3 ;  /* 0x00006803000075a7 */ /* 0x0022e400080011ff */
[----:B---3--:R-:W-:Y:S05]  /*6870*/  @!P0 NANOSLEEP.SYNCS 0x989680 ;  /* 0x009896800000895d */ /* 0x008fea0003900000 */
[----:B------:R-:W3:Y:S02]  /*6880*/  @!P0 SYNCS.PHASECHK.TRANS64 P0, [R0+URZ+0x68], R3 ;  /* 0x00006803000085a7 */ /* 0x000ee400080010ff */
[----:B---3--:R-:W-:Y:S05]  /*6890*/  @!P0 BRA `(.L_x_126) ;  /* 0xfffffffc00f08947 */ /* 0x008fea000383ffff */
[----:B------:R-:W-:Y:S05]  /*68a0*/  BRA `(.L_x_71) ;  /* 0xffffffd4007c7947 */ /* 0x000fea000383ffff */
.L_x_75:
[----:B------:R-:W-:Y:S07]  /*68b0*/  MOV R3, UR6 ;  /* 0x0000000600037c02 */ /* 0x000fee0008000f00 */
.L_x_127:
[----:B-1----:R1:W2:Y:S02]  /*68c0*/  SYNCS.PHASECHK.TRANS64.TRYWAIT P2, [R3+URZ+0x58], R26 ;  /* 0x0000581a030075a7 */ /* 0x0022a400080411ff */
[----:B--2---:R-:W-:Y:S05]  /*68d0*/  @!P2 NANOSLEEP.SYNCS 0x989680 ;  /* 0x009896800000a95d */ /* 0x004fea0003900000 */
[----:B------:R-:W2:Y:S02]  /*68e0*/  @!P2 SYNCS.PHASECHK.TRANS64 P2, [R3+URZ+0x58], R26 ;  /* 0x0000581a0300a5a7 */ /* 0x000ea400080410ff */
[----:B--2---:R-:W-:Y:S05]  /*68f0*/  @!P2 BRA `(.L_x_127) ;  /* 0xfffffffc00f0a947 */ /* 0x004fea000383ffff */
[----:B------:R-:W-:Y:S05]  /*6900*/  BRA `(.L_x_128) ;  /* 0xffffffd800107947 */ /* 0x000fea000383ffff */
.L_x_78:
[----:B--2---:R2:W1:Y:S02]  /*6910*/  SYNCS.PHASECHK.TRANS64.TRYWAIT P0, [R0+URZ+0x70], R3 ;  /* 0x00007003000075a7 */ /* 0x00446400080011ff */
[----:B-1----:R-:W-:Y:S05]  /*6920*/  @!P0 NANOSLEEP.SYNCS 0x989680 ;  /* 0x009896800000895d */ /* 0x002fea0003900000 */
[----:B------:R-:W1:Y:S02]  /*6930*/  @!P0 SYNCS.PHASECHK.TRANS64 P0, [R0+URZ+0x70], R3 ;  /* 0x00007003000085a7 */ /* 0x000e6400080010ff */
[----:B-1----:R-:W-:Y:S05]  /*6940*/  @!P0 BRA `(.L_x_78) ;  /* 0xfffffffc00f08947 */ /* 0x002fea000383ffff */
[----:B------:R-:W-:Y:S05]  /*6950*/  BRA `(.L_x_129) ;  /* 0xffffffdc006c7947 */ /* 0x000fea000383ffff */
.L_x_89:
[----:B-1----:R-:W-:Y:S04]  /*6960*/  MOV R0, UR43 ;  /* 0x0000002b00007c02 */ /* 0x002fe80008000f00 */
[----:B------:R1:W2:Y:S03]  /*6970*/  SYNCS.PHASECHK.TRANS64.TRYWAIT P1, [R0+URZ+0x50], R3 ;  /* 0x00005003000075a7 */ /* 0x0002a600080211ff */
[----:B--2---:R-:W-:Y:S05]  /*6980*/  @!P1 NANOSLEEP.SYNCS 0x989680 ;  /* 0x009896800000995d */ /* 0x004fea0003900000 */
[----:B------:R-:W2:Y:S02]  /*6990*/  @!P1 SYNCS.PHASECHK.TRANS64 P1, [R0+URZ+0x50], R3 ;  /* 0x00005003000095a7 */ /* 0x000ea400080210ff */
[----:B--2---:R-:W-:Y:S05]  /*69a0*/  @!P1 BRA `(.L_x_89) ;  /* 0xfffffffc00ec9947 */ /* 0x004fea000383ffff */
[----:B------:R-:W-:Y:S05]  /*69b0*/  BRA `(.L_x_88) ;  /* 0xffffffe800607947 */ /* 0x000fea000383ffff */
.L_x_91:
[----:B-1----:R1:W4:Y:S02]  /*69c0*/  SYNCS.PHASECHK.TRANS64.TRYWAIT P1, [R92+URZ+0x90], R7 ;  /* 0x000090075c0075a7 */ /* 0x00232400080211ff */
[----:B----4-:R-:W-:Y:S05]  /*69d0*/  @!P1 NANOSLEEP.SYNCS 0x989680 ;  /* 0x009896800000995d */ /* 0x010fea0003900000 */
[----:B------:R-:W4:Y:S02]  /*69e0*/  @!P1 SYNCS.PHASECHK.TRANS64 P1, [R92+URZ+0x90], R7 ;  /* 0x000090075c0095a7 */ /* 0x000f2400080210ff */
[----:B----4-:R-:W-:Y:S05]  /*69f0*/  @!P1 BRA `(.L_x_91) ;  /* 0xfffffffc00f09947 */ /* 0x010fea000383ffff */
[----:B------:R-:W-:Y:S05]  /*6a00*/  BRA `(.L_x_90) ;  /* 0xffffffe8009c7947 */ /* 0x000fea000383ffff */
        .weak           $__internal_0_$__cuda_sm10x_tcgen05_guardrail_trap_col_being_dealloced_not_returned_by_alloc
        .type           $__internal_0_$__cuda_sm10x_tcgen05_guardrail_trap_col_being_dealloced_not_returned_by_alloc,@function
        .size           $__internal_0_$__cuda_sm10x_tcgen05_guardrail_trap_col_being_dealloced_not_returned_by_alloc,($__internal_1_$__cuda_sm10x_tcgen05_guardrail_trap_phase_invalid_during_alloc - $__internal_0_$__cuda_sm10x_tcgen05_guardrail_trap_col_being_dealloced_not_returned_by_alloc)
$__internal_0_$__cuda_sm10x_tcgen05_guardrail_trap_col_being_dealloced_not_returned_by_alloc:
[----:B------:R-:W-:Y:S05]  /*6a10*/  BPT.TRAP 0x1 ;  /* 0x000000040000795c */ /* 0x000fea0000300000 */
[----:B------:R-:W-:-:S04]  /*6a20*/  HFMA2 R3, -RZ, RZ, 0, 0 ;  /* 0x00000000ff037431 */ /* 0x000fc800000001ff */
[----:B------:R-:W-:Y:S05]  /*6a30*/  RET.REL.NODEC R2 `(_ZN7cutlass13device_kernelINS_4gemm6kernel13GemmUniversalIN4cute5tupleIJiiiiEEENS1_10collective13CollectiveMmaINS1_35MainloopSm100TmaUmmaWarpSpecializedILi5ELi2ELi4ENS5_IJNS4_1CILi1EEESB_SB_EEEEENS5_IJNSA_ILi64EEESE_NSA_ILi32EEEEEEaNS5_IJlSB_lEEEaSH_NS4_8TiledMMAINS4_8MMA_AtomIJNS4_15SM100_MMA_S8_SSIaaiLi64ELi64ELNS4_4UMMA5MajorE0ELSM_0ELNSL_8SaturateE0EEEEEENS4_6LayoutISC_NS5_IJNSA_ILi0EEESR_SR_EEEEENS5_IJNS4_10UnderscoreESU_SU_EEEEENS4_13SM90_TMA_LOADENS4_14ComposedLayoutINS4_7SwizzleILi1ELi4ELi3EEENS4_18smem_ptr_flag_bitsILi8EEENSQ_INS5_IJNSA_ILi8EEESF_EEENS5_IJSF_SB_EEEEEEEvNS4_8identityESX_S17_vS18_EENS_8epilogue10collective18CollectiveEpilogueINS1A_23Sm100TmaWarpSpecializedILi1ELi1ELi32ELb0ELb0EEEJSG_NS5_IJNSQ_ISE_SB_EES1F_EEEaSH_aSH_NS1A_6fusion15FusionCallbacksIS1E_NS1H_17LinearCombinationIaiaiLNS_15FloatRoundStyleE2EEESG_S1G_JEEENS4_5SM1004TMEM4LOAD26SM100_TMEM_LOAD_16dp32b32xESX_NSY_INSZ_ILi2ELi4ELi3EEES12_NSQ_INS5_IJS13_SE_EEENS5_IJSE_SB_EEEEEEENS4_39AutoVectorizingCopyWithAssumedAlignmentILi128EEENS4_14SM90_TMA_STOREES1V_S1X_S1X_EEEvvEEEEvNT_6ParamsE) ;  /* 0xffffff9402707950 */ /* 0x000fea0003c3ffff */
        .weak           $__internal_1_$__cuda_sm10x_tcgen05_guardrail_trap_phase_invalid_during_alloc
        .type           $__internal_1_$__cuda_sm10x_tcgen05_guardrail_trap_phase_invalid_during_alloc,@function
        .size           $__internal_1_$__cuda_sm10x_tcgen05_guardrail_trap_phase_invalid_during_alloc,($__internal_2_$__cuda_sm10x_tcgen05_guardrail_trap_unallocated_columns_being_dealloced - $__internal_1_$__cuda_sm10x_tcgen05_guardrail_trap_phase_invalid_during_alloc)
$__internal_1_$__cuda_sm10x_tcgen05_guardrail_trap_phase_invalid_during_alloc:
[----:B------:R-:W-:Y:S05]  /*6a40*/  BPT.TRAP 0x1 ;  /* 0x000000040000795c */ /* 0x000fea0000300000 */
[----:B------:R-:W-:-:S04]  /*6a50*/  MOV R3, 0x0 ;  /* 0x0000000000037802 */ /* 0x000fc80000000f00 */
[----:B------:R-:W-:Y:S05]  /*6a60*/  RET.REL.NODEC R2 `(_ZN7cutlass13device_kernelINS_4gemm6kernel13GemmUniversalIN4cute5tupleIJiiiiEEENS1_10collective13CollectiveMmaINS1_35MainloopSm100TmaUmmaWarpSpecializedILi5ELi2ELi4ENS5_IJNS4_1CILi1EEESB_SB_EEEEENS5_IJNSA_ILi64EEESE_NSA_ILi32EEEEEEaNS5_IJlSB_lEEEaSH_NS4_8TiledMMAINS4_8MMA_AtomIJNS4_15SM100_MMA_S8_SSIaaiLi64ELi64ELNS4_4UMMA5MajorE0ELSM_0ELNSL_8SaturateE0EEEEEENS4_6LayoutISC_NS5_IJNSA_ILi0EEESR_SR_EEEEENS5_IJNS4_10UnderscoreESU_SU_EEEEENS4_13SM90_TMA_LOADENS4_14ComposedLayoutINS4_7SwizzleILi1ELi4ELi3EEENS4_18smem_ptr_flag_bitsILi8EEENSQ_INS5_IJNSA_ILi8EEESF_EEENS5_IJSF_SB_EEEEEEEvNS4_8identityESX_S17_vS18_EENS_8epilogue10collective18CollectiveEpilogueINS1A_23Sm100TmaWarpSpecializedILi1ELi1ELi32ELb0ELb0EEEJSG_NS5_IJNSQ_ISE_SB_EES1F_EEEaSH_aSH_NS1A_6fusion15FusionCallbacksIS1E_NS1H_17LinearCombinationIaiaiLNS_15FloatRoundStyleE2EEESG_S1G_JEEENS4_5SM1004TMEM4LOAD26SM100_TMEM_LOAD_16dp32b32xESX_NSY_INSZ_ILi2ELi4ELi3EEES12_NSQ_INS5_IJS13_SE_EEENS5_IJSE_SB_EEEEEEENS4_39AutoVectorizingCopyWithAssumedAlignmentILi128EEENS4_14SM90_TMA_STOREES1V_S1X_S1X_EEEvvEEEEvNT_6ParamsE) ;  /* 0xffffff9402647950 */ /* 0x000fea0003c3ffff */
        .weak           $__internal_2_$__cuda_sm10x_tcgen05_guardrail_trap_unallocated_columns_being_dealloced
        .type           $__internal_2_$__cuda_sm10x_tcgen05_guardrail_trap_unallocated_columns_being_dealloced,@function
        .size           $__internal_2_$__cuda_sm10x_tcgen05_guardrail_trap_unallocated_columns_being_dealloced,(.L_x_131 - $__internal_2_$__cuda_sm10x_tcgen05_guardrail_trap_unallocated_columns_being_dealloced)
$__internal_2_$__cuda_sm10x_tcgen05_guardrail_trap_unallocated_columns_being_dealloced:
[----:B------:R-:W-:Y:S05]  /*6a70*/  BPT.TRAP 0x1 ;  /* 0x000000040000795c */ /* 0x000fea0000300000 */
[----:B------:R-:W-:-:S04]  /*6a80*/  HFMA2 R3, -RZ, RZ, 0, 0 ;  /* 0x00000000ff037431 */ /* 0x000fc800000001ff */
[----:B------:R-:W-:Y:S05]  /*6a90*/  RET.REL.NODEC R2 `(_ZN7cutlass13device_kernelINS_4gemm6kernel13GemmUniversalIN4cute5tupleIJiiiiEEENS1_10collective13CollectiveMmaINS1_35MainloopSm100TmaUmmaWarpSpecializedILi5ELi2ELi4ENS5_IJNS4_1CILi1EEESB_SB_EEEEENS5_IJNSA_ILi64EEESE_NSA_ILi32EEEEEEaNS5_IJlSB_lEEEaSH_NS4_8TiledMMAINS4_8MMA_AtomIJNS4_15SM100_MMA_S8_SSIaaiLi64ELi64ELNS4_4UMMA5MajorE0ELSM_0ELNSL_8SaturateE0EEEEEENS4_6LayoutISC_NS5_IJNSA_ILi0EEESR_SR_EEEEENS5_IJNS4_10UnderscoreESU_SU_EEEEENS4_13SM90_TMA_LOADENS4_14ComposedLayoutINS4_7SwizzleILi1ELi4ELi3EEENS4_18smem_ptr_flag_bitsILi8EEENSQ_INS5_IJNSA_ILi8EEESF_EEENS5_IJSF_SB_EEEEEEEvNS4_8identityESX_S17_vS18_EENS_8epilogue10collective18CollectiveEpilogueINS1A_23Sm100TmaWarpSpecializedILi1ELi1ELi32ELb0ELb0EEEJSG_NS5_IJNSQ_ISE_SB_EES1F_EEEaSH_aSH_NS1A_6fusion15FusionCallbacksIS1E_NS1H_17LinearCombinationIaiaiLNS_15FloatRoundStyleE2EEESG_S1G_JEEENS4_5SM1004TMEM4LOAD26SM100_TMEM_LOAD_16dp32b32xESX_NSY_INSZ_ILi2ELi4ELi3EEES12_NSQ_INS5_IJS13_SE_EEENS5_IJSE_SB_EEEEEEENS4_39AutoVectorizingCopyWithAssumedAlignmentILi128EEENS4_14SM90_TMA_STOREES1V_S1X_S1X_EEEvvEEEEvNT_6ParamsE) ;  /* 0xffffff9402587950 */ /* 0x000fea0003c3ffff */
.L_x_130:
[----:B------:R-:W-:-:S00]  /*6aa0*/  BRA `(.L_x_130) ;  /* 0xfffffffc00fc7947 */ /* 0x000fc0000383ffff */
[----:B------:R-:W-:-:S00]  /*6ab0*/  NOP ;  /* 0x0000000000007918 */ /* 0x000fc00000000000 */
        /* <DEDUP_REMOVED lines=12> */
.L_x_131:


//--------------------- .nv.global.init           --------------------------
	.section	.nv.global.init,"aw",@progbits
.nv.global.init:
	.type		$str$27,@object
	.size		$str$27,($str$28 - $str$27)
$str$27:
        /*0000*/ 	.byte	0x28, 0x61, 0x64, 0x64, 0x72, 0x65, 0x73, 0x73, 0x20, 0x26, 0x20, 0x6d, 0x61, 0x73, 0x6b, 0x29
        /*0010*/ 	.byte	0x20, 0x3d, 0x3d, 0x20, 0x30, 0x00
	.type		$str$28,@object
	.size		$str$28,($str$26 - $str$28)
$str$28:
        /*0016*/ 	.byte	0x2f, 0x74, 0x6d, 0x70, 0x2f, 0x63, 0x75, 0x74, 0x6c, 0x61, 0x73, 0x73, 0x5f, 0x73, 0x77, 0x65
        /*0026*/ 	.byte	0x65, 0x70, 0x5f, 0x73, 0x72, 0x63, 0x2f, 0x69, 0x6e, 0x63, 0x6c, 0x75, 0x64, 0x65, 0x2f, 0x63
        /*0036*/ 	.byte	0x75, 0x74, 0x65, 0x2f, 0x70, 0x6f, 0x69, 0x6e, 0x74, 0x65, 0x72, 0x5f, 0x66, 0x6c, 0x61, 0x67
        /*0046*/ 	.byte	0x67, 0x65, 0x64, 0x2e, 0x68, 0x70, 0x70, 0x00
	.type		$str$26,@object
	.size		$str$26,($str$25 - $str$26)
$str$26:
        /*004e*/ 	.byte	0x2f, 0x74, 0x6d, 0x70, 0x2f, 0x63, 0x75, 0x74, 0x6c, 0x61, 0x73, 0x73, 0x5f, 0x73, 0x77, 0x65
        /*005e*/ 	.byte	0x65, 0x70, 0x5f, 0x73, 0x72, 0x63, 0x2f, 0x69, 0x6e, 0x63, 0x6c, 0x75, 0x64, 0x65, 0x2f, 0x63
        /*006e*/ 	.byte	0x75, 0x74, 0x65, 0x2f, 0x61, 0x74, 0x6f, 0x6d, 0x2f, 0x63, 0x6f, 0x70, 0x79, 0x5f, 0x74, 0x72
        /*007e*/ 	.byte	0x61, 0x69, 0x74, 0x73, 0x5f, 0x73, 0x6d, 0x31, 0x30, 0x30, 0x2e, 0x68, 0x70, 0x70, 0x00
	.type		$str$25,@object
	.size		$str$25,(__unnamed_1 - $str$25)
$str$25:
        /*008d*/ 	.byte	0x28, 0x28, 0x75, 0x69, 0x6e, 0x74, 0x33, 0x32, 0x5f, 0x74, 0x28, 0x74, 0x68, 0x72, 0x65, 0x61
        /*009d*/ 	.byte	0x64, 0x49, 0x64, 0x78, 0x2e, 0x78, 0x29, 0x20, 0x2f, 0x20, 0x33, 0x32, 0x29, 0x20, 0x25, 0x20
        /*00ad*/ 	.byte	0x34, 0x29, 0x20, 0x3d, 0x3d, 0x20, 0x28, 0x28, 0x28, 0x74, 0x6d, 0x65, 0x6d, 0x5f, 0x61, 0x64
        /*00bd*/ 	.byte	0x64, 0x72, 0x20, 0x3e, 0x3e, 0x20, 0x31, 0x36, 0x29, 0x20, 0x2f, 0x20, 0x33, 0x32, 0x29, 0x20
        /*00cd*/ 	.byte	0x25, 0x20, 0x34, 0x29, 0x00
	.type		__unnamed_1,@object
	.size		__unnamed_1,(__unnamed_2 - __unnamed_1)
__unnamed_1:
        /*00d2*/ 	.byte	0x61, 0x75, 0x74, 0x6f, 0x20, 0x63, 0x75, 0x74, 0x65, 0x3a, 0x3a, 0x61, 0x73, 0x5f, 0x70, 0x6f
        /* <DEDUP_REMOVED lines=24> */
        /*0262*/ 	.byte	0x00
	.type		__unnamed_2,@object
	.size		__unnamed_2,(.L_2 - __unnamed_2)
__unnamed_2:
        /* <DEDUP_REMOVED lines=41> */
.L_2:


//--------------------- .nv.shared._ZN7cutlass13device_kernelINS_4gemm6kernel13GemmUniversalIN4cute5tupleIJiiiiEEENS1_10collective13CollectiveMmaINS1_35MainloopSm100TmaUmmaWarpSpecializedILi5ELi2ELi4ENS5_IJNS4_1CILi1EEESB_SB_EEEEENS5_IJNSA_ILi64EEESE_NSA_ILi32EEEEEEaNS5_IJlSB_lEEEaSH_NS4_8TiledMMAINS4_8MMA_AtomIJNS4_15SM100_MMA_S8_SSIaaiLi64ELi64ELNS4_4UMMA5MajorE0ELSM_0ELNSL_8SaturateE0EEEEEENS4_6LayoutISC_NS5_IJNSA_ILi0EEESR_SR_EEEEENS5_IJNS4_10UnderscoreESU_SU_EEEEENS4_13SM90_TMA_LOADENS4_14ComposedLayoutINS4_7SwizzleILi1ELi4ELi3EEENS4_18smem_ptr_flag_bitsILi8EEENSQ_INS5_IJNSA_ILi8EEESF_EEENS5_IJSF_SB_EEEEEEEvNS4_8identityESX_S17_vS18_EENS_8epilogue10collective18CollectiveEpilogueINS1A_23Sm100TmaWarpSpecializedILi1ELi1ELi32ELb0ELb0EEEJSG_NS5_IJNSQ_ISE_SB_EES1F_EEEaSH_aSH_NS1A_6fusion15FusionCallbacksIS1E_NS1H_17LinearCombinationIaiaiLNS_15FloatRoundStyleE2EEESG_S1G_JEEENS4_5SM1004TMEM4LOAD26SM100_TMEM_LOAD_16dp32b32xESX_NSY_INSZ_ILi2ELi4ELi3EEES12_NSQ_INS5_IJS13_SE_EEENS5_IJSE_SB_EEEEEEENS4_39AutoVectorizingCopyWithAssumedAlignmentILi128EEENS4_14SM90_TMA_STOREES1V_S1X_S1X_EEEvvEEEEvNT_6ParamsE --------------------------
	.section	.nv.shared._ZN7cutlass13device_kernelINS_4gemm6kernel13GemmUniversalIN4cute5tupleIJiiiiEEENS1_10collective13CollectiveMmaINS1_35MainloopSm100TmaUmmaWarpSpecializedILi5ELi2ELi4ENS5_IJNS4_1CILi1EEESB_SB_EEEEENS5_IJNSA_ILi64EEESE_NSA_ILi32EEEEEEaNS5_IJlSB_lEEEaSH_NS4_8TiledMMAINS4_8MMA_AtomIJNS4_15SM100_MMA_S8_SSIaaiLi64ELi64ELNS4_4UMMA5MajorE0ELSM_0ELNSL_8SaturateE0EEEEEENS4_6LayoutISC_NS5_IJNSA_ILi0EEESR_SR_EEEEENS5_IJNS4_10UnderscoreESU_SU_EEEEENS4_13SM90_TMA_LOADENS4_14ComposedLayoutINS4_7SwizzleILi1ELi4ELi3EEENS4_18smem_ptr_flag_bitsILi8EEENSQ_INS5_IJNSA_ILi8EEESF_EEENS5_IJSF_SB_EEEEEEEvNS4_8identityESX_S17_vS18_EENS_8epilogue10collective18CollectiveEpilogueINS1A_23Sm100TmaWarpSpecializedILi1ELi1ELi32ELb0ELb0EEEJSG_NS5_IJNSQ_ISE_SB_EES1F_EEEaSH_aSH_NS1A_6fusion15FusionCallbacksIS1E_NS1H_17LinearCombinationIaiaiLNS_15FloatRoundStyleE2EEESG_S1G_JEEENS4_5SM1004TMEM4LOAD26SM100_TMEM_LOAD_16dp32b32xESX_NSY_INSZ_ILi2ELi4ELi3EEES12_NSQ_INS5_IJS13_SE_EEENS5_IJSE_SB_EEEEEEENS4_39AutoVectorizingCopyWithAssumedAlignmentILi128EEENS4_14SM90_TMA_STOREES1V_S1X_S1X_EEEvvEEEEvNT_6ParamsE,"aw",@nobits
	.sectionflags	@""
	.align	16
	.zero		1024


//--------------------- .nv.shared.reserved.0     --------------------------
	.section	.nv.shared.reserved.0,"aw",@nobits
	.weak		__nv_reservedSMEM_offset_0_alias
	.size		__nv_reservedSMEM_offset_0_alias, 0, 64
	.other		__nv_reservedSMEM_offset_0_alias,@"STO_CUDA_RESERVED_SHARED STV_DEFAULT"
__nv_reservedSMEM_offset_0_alias:
	.zero		0
.nv.shared.reserved.0:
	.zero		64
	.weak		__nv_reservedSMEM_tcgen05_partition
	.type		__nv_reservedSMEM_tcgen05_partition,@object
	.size		__nv_reservedSMEM_tcgen05_partition,(.L_0 - __nv_reservedSMEM_tcgen05_partition)
__nv_reservedSMEM_tcgen05_partition:
	.zero		32
.L_0:


//--------------------- .nv.global                --------------------------
	.section	.nv.global,"aw",@nobits
.nv.global:
	.type		_ZN40_INTERNAL_6e664dac_4_k_cu_c0089972_217244cute1_E,@object
	.size		_ZN40_INTERNAL_6e664dac_4_k_cu_c0089972_217244cute1_E,(_ZN40_INTERNAL_6e664dac_4_k_cu_c0089972_217244cuda3std3__45__cpo6cbeginE - _ZN40_INTERNAL_6e664dac_4_k_cu_c0089972_217244cute1_E)
_ZN40_INTERNAL_6e664dac_4_k_cu_c0089972_217244cute1_E:
	.zero		1
	.type		_ZN40_INTERNAL_6e664dac_4_k_cu_c0089972_217244cuda3std3__45__cpo6cbeginE,@object
	.size		_ZN40_INTERNAL_6e664dac_4_k_cu_c0089972_217244cuda3std3__45__cpo6cbeginE,(_ZN40_INTERNAL_6e664dac_4_k_cu_c0089972_217244cuda3std3__48in_placeE - _ZN40_INTERNAL_6e664dac_4_k_cu_c0089972_217244cuda3std3__45__cpo6cbeginE)
_ZN40_INTERNAL_6e664dac_4_k_cu_c0089972_217244cuda3std3__45__cpo6cbeginE:
	.zero		1
	.type		_ZN40_INTERNAL_6e664dac_4_k_cu_c0089972_217244cuda3std3__48in_placeE,@object
	.size		_ZN40_INTERNAL_6e664dac_4_k_cu_c0089972_217244cuda3std3__48in_placeE,(_ZN40_INTERNAL_6e664dac_4_k_cu_c0089972_217244cuda3std6ranges3__45__cpo9iter_moveE - _ZN40_INTERNAL_6e664dac_4_k_cu_c0089972_217244cuda3std3__48in_placeE)
_ZN40_INTERNAL_6e664dac_4_k_cu_c0089972_217244cuda3std3__48in_placeE:
	.zero		1
	.type		_ZN40_INTERNAL_6e664dac_4_k_cu_c0089972_217244cuda3std6ranges3__45__cpo9iter_moveE,@object
	.size		_ZN40_INTERNAL_6e664dac_4_k_cu_c0089972_217244cuda3std6ranges3__45__cpo9iter_moveE,(_ZN40_INTERNAL_6e664dac_4_k_cu_c0089972_217244cuda3std3__45__cpo5beginE - _ZN40_INTERNAL_6e664dac_4_k_cu_c0089972_217244cuda3std6ranges3__45__cpo9iter_moveE)
_ZN40_INTERNAL_6e664dac_4_k_cu_c0089972_217244cuda3std6ranges3__45__cpo9iter_moveE:
	.zero		1
	.type		_ZN40_INTERNAL_6e664dac_4_k_cu_c0089972_217244cuda3std3__45__cpo5beginE,@object
	.size		_ZN40_INTERNAL_6e664dac_4_k_cu_c0089972_217244cuda3std3__45__cpo5beginE,(_ZN40_INTERNAL_6e664dac_4_k_cu_c0089972_217244cuda3std3__442_GLOBAL__N__6e664dac_4_k_cu_c0089972_217246ignoreE - _ZN40_INTERNAL_6e664dac_4_k_cu_c0089972_217244cuda3std3__45__cpo5beginE)
_ZN40_INTERNAL_6e664dac_4_k_cu_c0089972_217244cuda3std3__45__cpo5beginE:
	.zero		1
	.type		_ZN40_INTERNAL_6e664dac_4_k_cu_c0089972_217244cuda3std3__442_GLOBAL__N__6e664dac_4_k_cu_c0089972_217246ignoreE,@object
	.size		_ZN40_INTERNAL_6e664dac_4_k_cu_c0089972_217244cuda3std3__442_GLOBAL__N__6e664dac_4_k_cu_c0089972_217246ignoreE,(_ZN40_INTERNAL_6e664dac_4_k_cu_c0089972_217244cute7productE - _ZN40_INTERNAL_6e664dac_4_k_cu_c0089972_217244cuda3std3__442_GLOBAL__N__6e664dac_4_k_cu_c0089972_217246ignoreE)
_ZN40_INTERNAL_6e664dac_4_k_cu_c0089972_217244cuda3std3__442_GLOBAL__N__6e664dac_4_k_cu_c0089972_217246ignoreE:
	.zero		1
	.type		_ZN40_INTERNAL_6e664dac_4_k_cu_c0089972_217244cute7productE,@object
	.size		_ZN40_INTERNAL_6e664dac_4_k_cu_c0089972_217244cute7productE,(_ZN40_INTERNAL_6e664dac_4_k_cu_c0089972_217244cuda3std3__45__cpo3endE - _ZN40_INTERNAL_6e664dac_4_k_cu_c0089972_217244cute7productE)
_ZN40_INTERNAL_6e664dac_4_k_cu_c0089972_217244cute7productE:
	.zero		1
	.type		_ZN40_INTERNAL_6e664dac_4_k_cu_c0089972_217244cuda3std3__45__cpo3endE,@object
	.size		_ZN40_INTERNAL_6e664dac_4_k_cu_c0089972_217244cuda3std3__45__cpo3endE,(_ZN40_INTERNAL_6e664dac_4_k_cu_c0089972_217244cuda3std3__419piecewise_constructE - _ZN40_INTERNAL_6e664dac_4_k_cu_c0089972_217244cuda3std3__45__cpo3endE)
_ZN40_INTERNAL_6e664dac_4_k_cu_c0089972_217244cuda3std3__45__cpo3endE:
	.zero		1
	.type		_ZN40_INTERNAL_6e664dac_4_k_cu_c0089972_217244cuda3std3__419piecewise_constructE,@object
	.size		_ZN40_INTERNAL_6e664dac_4_k_cu_c0089972_217244cuda3std3__419piecewise_constructE,(_ZN40_INTERNAL_6e664dac_4_k_cu_c0089972_217244cuda3std3__45__cpo4cendE - _ZN40_INTERNAL_6e664dac_4_k_cu_c0089972_217244cuda3std3__419piecewise_constructE)
_ZN40_INTERNAL_6e664dac_4_k_cu_c0089972_217244cuda3std3__419piecewise_constructE:
	.zero		1
	.type		_ZN40_INTERNAL_6e664dac_4_k_cu_c0089972_217244cuda3std3__45__cpo4cendE,@object
	.size		_ZN40_INTERNAL_6e664dac_4_k_cu_c0089972_217244cuda3std3__45__cpo4cendE,(_ZN40_INTERNAL_6e664dac_4_k_cu_c0089972_217244cuda3std6ranges3__45__cpo4swapE - _ZN40_INTERNAL_6e664dac_4_k_cu_c0089972_217244cuda3std3__45__cpo4cendE)
_ZN40_INTERNAL_6e664dac_4_k_cu_c0089972_217244cuda3std3__45__cpo4cendE:
	.zero		1
	.type		_ZN40_INTERNAL_6e664dac_4_k_cu_c0089972_217244cuda3std6ranges3__45__cpo4swapE,@object
	.size		_ZN40_INTERNAL_6e664dac_4_k_cu_c0089972_217244cuda3std6ranges3__45__cpo4swapE,(.L_10 - _ZN40_INTERNAL_6e664dac_4_k_cu_c0089972_217244cuda3std6ranges3__45__cpo4swapE)
_ZN40_INTERNAL_6e664dac_4_k_cu_c0089972_217244cuda3std6ranges3__45__cpo4swapE:
	.zero		1
.L_10:


//--------------------- .nv.constant0._ZN7cutlass13device_kernelINS_4gemm6kernel13GemmUniversalIN4cute5tupleIJiiiiEEENS1_10collective13CollectiveMmaINS1_35MainloopSm100TmaUmmaWarpSpecializedILi5ELi2ELi4ENS5_IJNS4_1CILi1EEESB_SB_EEEEENS5_IJNSA_ILi64EEESE_NSA_ILi32EEEEEEaNS5_IJlSB_lEEEaSH_NS4_8TiledMMAINS4_8MMA_AtomIJNS4_15SM100_MMA_S8_SSIaaiLi64ELi64ELNS4_4UMMA5MajorE0ELSM_0ELNSL_8SaturateE0EEEEEENS4_6LayoutISC_NS5_IJNSA_ILi0EEESR_SR_EEEEENS5_IJNS4_10UnderscoreESU_SU_EEEEENS4_13SM90_TMA_LOADENS4_14ComposedLayoutINS4_7SwizzleILi1ELi4ELi3EEENS4_18smem_ptr_flag_bitsILi8EEENSQ_INS5_IJNSA_ILi8EEESF_EEENS5_IJSF_SB_EEEEEEEvNS4_8identityESX_S17_vS18_EENS_8epilogue10collective18CollectiveEpilogueINS1A_23Sm100TmaWarpSpecializedILi1ELi1ELi32ELb0ELb0EEEJSG_NS5_IJNSQ_ISE_SB_EES1F_EEEaSH_aSH_NS1A_6fusion15FusionCallbacksIS1E_NS1H_17LinearCombinationIaiaiLNS_15FloatRoundStyleE2EEESG_S1G_JEEENS4_5SM1004TMEM4LOAD26SM100_TMEM_LOAD_16dp32b32xESX_NSY_INSZ_ILi2ELi4ELi3EEES12_NSQ_INS5_IJS13_SE_EEENS5_IJSE_SB_EEEEEEENS4_39AutoVectorizingCopyWithAssumedAlignmentILi128EEENS4_14SM90_TMA_STOREES1V_S1X_S1X_EEEvvEEEEvNT_6ParamsE --------------------------
	.section	.nv.constant0._ZN7cutlass13device_kernelINS_4gemm6kernel13GemmUniversalIN4cute5tupleIJiiiiEEENS1_10collective13CollectiveMmaINS1_35MainloopSm100TmaUmmaWarpSpecializedILi5ELi2ELi4ENS5_IJNS4_1CILi1EEESB_SB_EEEEENS5_IJNSA_ILi64EEESE_NSA_ILi32EEEEEEaNS5_IJlSB_lEEEaSH_NS4_8TiledMMAINS4_8MMA_AtomIJNS4_15SM100_MMA_S8_SSIaaiLi64ELi64ELNS4_4UMMA5MajorE0ELSM_0ELNSL_8SaturateE0EEEEEENS4_6LayoutISC_NS5_IJNSA_ILi0EEESR_SR_EEEEENS5_IJNS4_10UnderscoreESU_SU_EEEEENS4_13SM90_TMA_LOADENS4_14ComposedLayoutINS4_7SwizzleILi1ELi4ELi3EEENS4_18smem_ptr_flag_bitsILi8EEENSQ_INS5_IJNSA_ILi8EEESF_EEENS5_IJSF_SB_EEEEEEEvNS4_8identityESX_S17_vS18_EENS_8epilogue10collective18CollectiveEpilogueINS1A_23Sm100TmaWarpSpecializedILi1ELi1ELi32ELb0ELb0EEEJSG_NS5_IJNSQ_ISE_SB_EES1F_EEEaSH_aSH_NS1A_6fusion15FusionCallbacksIS1E_NS1H_17LinearCombinationIaiaiLNS_15FloatRoundStyleE2EEESG_S1G_JEEENS4_5SM1004TMEM4LOAD26SM100_TMEM_LOAD_16dp32b32xESX_NSY_INSZ_ILi2ELi4ELi3EEES12_NSQ_INS5_IJS13_SE_EEENS5_IJSE_SB_EEEEEEENS4_39AutoVectorizingCopyWithAssumedAlignmentILi128EEENS4_14SM90_TMA_STOREES1V_S1X_S1X_EEEvvEEEEvNT_6ParamsE,"a",@progbits
	.sectionflags	@""
	.align	4
.nv.constant0._ZN7cutlass13device_kernelINS_4gemm6kernel13GemmUniversalIN4cute5tupleIJiiiiEEENS1_10collective13CollectiveMmaINS1_35MainloopSm100TmaUmmaWarpSpecializedILi5ELi2ELi4ENS5_IJNS4_1CILi1EEESB_SB_EEEEENS5_IJNSA_ILi64EEESE_NSA_ILi32EEEEEEaNS5_IJlSB_lEEEaSH_NS4_8TiledMMAINS4_8MMA_AtomIJNS4_15SM100_MMA_S8_SSIaaiLi64ELi64ELNS4_4UMMA5MajorE0ELSM_0ELNSL_8SaturateE0EEEEEENS4_6LayoutISC_NS5_IJNSA_ILi0EEESR_SR_EEEEENS5_IJNS4_10UnderscoreESU_SU_EEEEENS4_13SM90_TMA_LOADENS4_14ComposedLayoutINS4_7SwizzleILi1ELi4ELi3EEENS4_18smem_ptr_flag_bitsILi8EEENSQ_INS5_IJNSA_ILi8EEESF_EEENS5_IJSF_SB_EEEEEEEvNS4_8identityESX_S17_vS18_EENS_8epilogue10collective18CollectiveEpilogueINS1A_23Sm100TmaWarpSpecializedILi1ELi1ELi32ELb0ELb0EEEJSG_NS5_IJNSQ_ISE_SB_EES1F_EEEaSH_aSH_NS1A_6fusion15FusionCallbacksIS1E_NS1H_17LinearCombinationIaiaiLNS_15FloatRoundStyleE2EEESG_S1G_JEEENS4_5SM1004TMEM4LOAD26SM100_TMEM_LOAD_16dp32b32xESX_NSY_INSZ_ILi2ELi4ELi3EEES12_NSQ_INS5_IJS13_SE_EEENS5_IJSE_SB_EEEEEEENS4_39AutoVectorizingCopyWithAssumedAlignmentILi128EEENS4_14SM90_TMA_STOREES1V_S1X_S1X_EEEvvEEEEvNT_6ParamsE:
	.zero		2944


//--------------------- SYMBOLS --------------------------

	.type		.nv.reservedSmem.offset0,@object
	.size		.nv.reservedSmem.offset0,0x4
	.type		.nv.reservedSmem.cap,@object
	.size		.nv.reservedSmem.cap,0x4
	.type		__assertfail,@function
